//
// Generated by NVIDIA NVVM Compiler
//
// Compiler Build ID: CL-36424714
// Cuda compilation tools, release 13.0, V13.0.88
// Based on NVVM 20.0.0
//

.version 9.0
.target sm_100
.address_size 64

	// .globl	_Z23matrixMultiplicationGPUPiS_S_iii
// _ZZ26sh_matrixMultiplicationGPUPiS_S_iiiE3shA has been demoted
// _ZZ26sh_matrixMultiplicationGPUPiS_S_iiiE3shB has been demoted

.visible .entry _Z23matrixMultiplicationGPUPiS_S_iii(
	.param .u64 .ptr .align 1 _Z23matrixMultiplicationGPUPiS_S_iii_param_0,
	.param .u64 .ptr .align 1 _Z23matrixMultiplicationGPUPiS_S_iii_param_1,
	.param .u64 .ptr .align 1 _Z23matrixMultiplicationGPUPiS_S_iii_param_2,
	.param .u32 _Z23matrixMultiplicationGPUPiS_S_iii_param_3,
	.param .u32 _Z23matrixMultiplicationGPUPiS_S_iii_param_4,
	.param .u32 _Z23matrixMultiplicationGPUPiS_S_iii_param_5
)
{
	.reg .pred 	%p<13>;
	.reg .b32 	%r<107>;
	.reg .b64 	%rd<53>;

	ld.param.u64 	%rd7, [_Z23matrixMultiplicationGPUPiS_S_iii_param_0];
	ld.param.u64 	%rd8, [_Z23matrixMultiplicationGPUPiS_S_iii_param_1];
	ld.param.u64 	%rd6, [_Z23matrixMultiplicationGPUPiS_S_iii_param_2];
	ld.param.u32 	%r32, [_Z23matrixMultiplicationGPUPiS_S_iii_param_3];
	ld.param.u32 	%r30, [_Z23matrixMultiplicationGPUPiS_S_iii_param_4];
	ld.param.u32 	%r31, [_Z23matrixMultiplicationGPUPiS_S_iii_param_5];
	cvta.to.global.u64 	%rd1, %rd8;
	cvta.to.global.u64 	%rd2, %rd7;
	mov.u32 	%r33, %ctaid.y;
	mov.u32 	%r34, %ntid.y;
	mov.u32 	%r35, %tid.y;
	mad.lo.s32 	%r1, %r33, %r34, %r35;
	mov.u32 	%r36, %ctaid.x;
	mov.u32 	%r37, %ntid.x;
	mov.u32 	%r38, %tid.x;
	mad.lo.s32 	%r2, %r36, %r37, %r38;
	setp.ge.s32 	%p1, %r1, %r32;
	setp.ge.s32 	%p2, %r2, %r31;
	or.pred  	%p3, %p1, %p2;
	@%p3 bra 	$L__BB0_14;
	setp.lt.s32 	%p4, %r30, 1;
	mov.b32 	%r106, 0;
	@%p4 bra 	$L__BB0_13;
	mul.lo.s32 	%r3, %r30, %r1;
	and.b32  	%r4, %r30, 7;
	setp.lt.u32 	%p5, %r30, 8;
	mov.b32 	%r101, 0;
	mov.u32 	%r106, %r101;
	@%p5 bra 	$L__BB0_5;
	and.b32  	%r101, %r30, 2147483640;
	neg.s32 	%r95, %r101;
	shl.b32 	%r7, %r31, 3;
	mul.wide.u32 	%rd9, %r3, 4;
	add.s64 	%rd10, %rd9, %rd2;
	add.s64 	%rd52, %rd10, 16;
	mov.b32 	%r106, 0;
	mul.wide.s32 	%rd13, %r31, 4;
	mov.u32 	%r94, %r2;
$L__BB0_4:
	.pragma "nounroll";
	ld.global.u32 	%r43, [%rd52+-16];
	mul.wide.s32 	%rd11, %r94, 4;
	add.s64 	%rd12, %rd1, %rd11;
	ld.global.u32 	%r44, [%rd12];
	mad.lo.s32 	%r45, %r44, %r43, %r106;
	ld.global.u32 	%r46, [%rd52+-12];
	add.s64 	%rd14, %rd12, %rd13;
	ld.global.u32 	%r47, [%rd14];
	mad.lo.s32 	%r48, %r47, %r46, %r45;
	ld.global.u32 	%r49, [%rd52+-8];
	add.s64 	%rd15, %rd14, %rd13;
	ld.global.u32 	%r50, [%rd15];
	mad.lo.s32 	%r51, %r50, %r49, %r48;
	ld.global.u32 	%r52, [%rd52+-4];
	add.s64 	%rd16, %rd15, %rd13;
	ld.global.u32 	%r53, [%rd16];
	mad.lo.s32 	%r54, %r53, %r52, %r51;
	ld.global.u32 	%r55, [%rd52];
	add.s64 	%rd17, %rd16, %rd13;
	ld.global.u32 	%r56, [%rd17];
	mad.lo.s32 	%r57, %r56, %r55, %r54;
	ld.global.u32 	%r58, [%rd52+4];
	add.s64 	%rd18, %rd17, %rd13;
	ld.global.u32 	%r59, [%rd18];
	mad.lo.s32 	%r60, %r59, %r58, %r57;
	ld.global.u32 	%r61, [%rd52+8];
	add.s64 	%rd19, %rd18, %rd13;
	ld.global.u32 	%r62, [%rd19];
	mad.lo.s32 	%r63, %r62, %r61, %r60;
	ld.global.u32 	%r64, [%rd52+12];
	add.s64 	%rd20, %rd19, %rd13;
	ld.global.u32 	%r65, [%rd20];
	mad.lo.s32 	%r106, %r65, %r64, %r63;
	add.s32 	%r95, %r95, 8;
	add.s32 	%r94, %r94, %r7;
	add.s64 	%rd52, %rd52, 32;
	setp.ne.s32 	%p6, %r95, 0;
	@%p6 bra 	$L__BB0_4;
$L__BB0_5:
	setp.eq.s32 	%p7, %r4, 0;
	@%p7 bra 	$L__BB0_13;
	and.b32  	%r17, %r30, 3;
	setp.lt.u32 	%p8, %r4, 4;
	@%p8 bra 	$L__BB0_8;
	add.s32 	%r67, %r101, %r3;
	mul.wide.u32 	%rd21, %r67, 4;
	add.s64 	%rd22, %rd2, %rd21;
	ld.global.u32 	%r68, [%rd22];
	mad.lo.s32 	%r69, %r101, %r31, %r2;
	mul.wide.s32 	%rd23, %r69, 4;
	add.s64 	%rd24, %rd1, %rd23;
	ld.global.u32 	%r70, [%rd24];
	mad.lo.s32 	%r71, %r70, %r68, %r106;
	cvt.u64.u32 	%rd25, %r3;
	cvt.u64.u32 	%rd26, %r101;
	add.s64 	%rd27, %rd26, %rd25;
	shl.b64 	%rd28, %rd27, 2;
	add.s64 	%rd29, %rd2, %rd28;
	ld.global.u32 	%r72, [%rd29+4];
	mul.wide.s32 	%rd30, %r31, 4;
	add.s64 	%rd31, %rd24, %rd30;
	ld.global.u32 	%r73, [%rd31];
	mad.lo.s32 	%r74, %r73, %r72, %r71;
	ld.global.u32 	%r75, [%rd29+8];
	add.s64 	%rd32, %rd31, %rd30;
	ld.global.u32 	%r76, [%rd32];
	mad.lo.s32 	%r77, %r76, %r75, %r74;
	ld.global.u32 	%r78, [%rd29+12];
	add.s64 	%rd33, %rd32, %rd30;
	ld.global.u32 	%r79, [%rd33];
	mad.lo.s32 	%r106, %r79, %r78, %r77;
	add.s32 	%r101, %r101, 4;
$L__BB0_8:
	setp.eq.s32 	%p9, %r17, 0;
	@%p9 bra 	$L__BB0_13;
	setp.eq.s32 	%p10, %r17, 1;
	@%p10 bra 	$L__BB0_11;
	add.s32 	%r81, %r101, %r3;
	mul.wide.u32 	%rd34, %r81, 4;
	add.s64 	%rd35, %rd2, %rd34;
	ld.global.u32 	%r82, [%rd35];
	mad.lo.s32 	%r83, %r101, %r31, %r2;
	mul.wide.s32 	%rd36, %r83, 4;
	add.s64 	%rd37, %rd1, %rd36;
	ld.global.u32 	%r84, [%rd37];
	mad.lo.s32 	%r85, %r84, %r82, %r106;
	cvt.u64.u32 	%rd38, %r3;
	cvt.u64.u32 	%rd39, %r101;
	add.s64 	%rd40, %rd39, %rd38;
	shl.b64 	%rd41, %rd40, 2;
	add.s64 	%rd42, %rd2, %rd41;
	ld.global.u32 	%r86, [%rd42+4];
	mul.wide.s32 	%rd43, %r31, 4;
	add.s64 	%rd44, %rd37, %rd43;
	ld.global.u32 	%r87, [%rd44];
	mad.lo.s32 	%r106, %r87, %r86, %r85;
	add.s32 	%r101, %r101, 2;
$L__BB0_11:
	and.b32  	%r88, %r30, 1;
	setp.eq.b32 	%p11, %r88, 1;
	not.pred 	%p12, %p11;
	@%p12 bra 	$L__BB0_13;
	add.s32 	%r89, %r101, %r3;
	mul.wide.u32 	%rd45, %r89, 4;
	add.s64 	%rd46, %rd2, %rd45;
	ld.global.u32 	%r90, [%rd46];
	mad.lo.s32 	%r91, %r101, %r31, %r2;
	mul.wide.s32 	%rd47, %r91, 4;
	add.s64 	%rd48, %rd1, %rd47;
	ld.global.u32 	%r92, [%rd48];
	mad.lo.s32 	%r106, %r92, %r90, %r106;
$L__BB0_13:
	mad.lo.s32 	%r93, %r31, %r1, %r2;
	cvta.to.global.u64 	%rd49, %rd6;
	mul.wide.s32 	%rd50, %r93, 4;
	add.s64 	%rd51, %rd49, %rd50;
	st.global.u32 	[%rd51], %r106;
$L__BB0_14:
	ret;

}
	// .globl	_Z26tr_matrixMultiplicationGPUPiS_S_iii
.visible .entry _Z26tr_matrixMultiplicationGPUPiS_S_iii(
	.param .u64 .ptr .align 1 _Z26tr_matrixMultiplicationGPUPiS_S_iii_param_0,
	.param .u64 .ptr .align 1 _Z26tr_matrixMultiplicationGPUPiS_S_iii_param_1,
	.param .u64 .ptr .align 1 _Z26tr_matrixMultiplicationGPUPiS_S_iii_param_2,
	.param .u32 _Z26tr_matrixMultiplicationGPUPiS_S_iii_param_3,
	.param .u32 _Z26tr_matrixMultiplicationGPUPiS_S_iii_param_4,
	.param .u32 _Z26tr_matrixMultiplicationGPUPiS_S_iii_param_5
)
{
	.reg .pred 	%p<13>;
	.reg .b32 	%r<158>;
	.reg .b64 	%rd<43>;

	ld.param.u64 	%rd11, [_Z26tr_matrixMultiplicationGPUPiS_S_iii_param_0];
	ld.param.u64 	%rd12, [_Z26tr_matrixMultiplicationGPUPiS_S_iii_param_1];
	ld.param.u64 	%rd10, [_Z26tr_matrixMultiplicationGPUPiS_S_iii_param_2];
	ld.param.u32 	%r40, [_Z26tr_matrixMultiplicationGPUPiS_S_iii_param_3];
	ld.param.u32 	%r38, [_Z26tr_matrixMultiplicationGPUPiS_S_iii_param_4];
	ld.param.u32 	%r39, [_Z26tr_matrixMultiplicationGPUPiS_S_iii_param_5];
	cvta.to.global.u64 	%rd1, %rd12;
	cvta.to.global.u64 	%rd2, %rd11;
	mov.u32 	%r41, %ctaid.y;
	mov.u32 	%r42, %ntid.y;
	mov.u32 	%r43, %tid.y;
	mad.lo.s32 	%r1, %r41, %r42, %r43;
	mov.u32 	%r44, %ctaid.x;
	mov.u32 	%r45, %ntid.x;
	mov.u32 	%r46, %tid.x;
	mad.lo.s32 	%r2, %r44, %r45, %r46;
	setp.ge.s32 	%p1, %r1, %r40;
	setp.ge.s32 	%p2, %r2, %r39;
	or.pred  	%p3, %p1, %p2;
	@%p3 bra 	$L__BB1_15;
	setp.lt.s32 	%p4, %r38, 1;
	mov.b32 	%r157, 0;
	@%p4 bra 	$L__BB1_14;
	mul.lo.s32 	%r3, %r38, %r1;
	mul.lo.s32 	%r4, %r38, %r2;
	and.b32  	%r5, %r38, 15;
	setp.lt.u32 	%p5, %r38, 16;
	mov.b32 	%r149, 0;
	mov.u32 	%r157, %r149;
	@%p5 bra 	$L__BB1_5;
	and.b32  	%r149, %r38, 2147483632;
	neg.s32 	%r143, %r149;
	mul.wide.u32 	%rd13, %r3, 4;
	add.s64 	%rd14, %rd13, %rd2;
	add.s64 	%rd41, %rd14, 32;
	add.s64 	%rd4, %rd1, 32;
	mov.b32 	%r157, 0;
	mov.u32 	%r142, %r4;
$L__BB1_4:
	.pragma "nounroll";
	mul.wide.s32 	%rd15, %r142, 4;
	add.s64 	%rd16, %rd4, %rd15;
	ld.global.u32 	%r51, [%rd41+-32];
	ld.global.u32 	%r52, [%rd16+-32];
	mad.lo.s32 	%r53, %r52, %r51, %r157;
	ld.global.u32 	%r54, [%rd41+-28];
	ld.global.u32 	%r55, [%rd16+-28];
	mad.lo.s32 	%r56, %r55, %r54, %r53;
	ld.global.u32 	%r57, [%rd41+-24];
	ld.global.u32 	%r58, [%rd16+-24];
	mad.lo.s32 	%r59, %r58, %r57, %r56;
	ld.global.u32 	%r60, [%rd41+-20];
	ld.global.u32 	%r61, [%rd16+-20];
	mad.lo.s32 	%r62, %r61, %r60, %r59;
	ld.global.u32 	%r63, [%rd41+-16];
	ld.global.u32 	%r64, [%rd16+-16];
	mad.lo.s32 	%r65, %r64, %r63, %r62;
	ld.global.u32 	%r66, [%rd41+-12];
	ld.global.u32 	%r67, [%rd16+-12];
	mad.lo.s32 	%r68, %r67, %r66, %r65;
	ld.global.u32 	%r69, [%rd41+-8];
	ld.global.u32 	%r70, [%rd16+-8];
	mad.lo.s32 	%r71, %r70, %r69, %r68;
	ld.global.u32 	%r72, [%rd41+-4];
	ld.global.u32 	%r73, [%rd16+-4];
	mad.lo.s32 	%r74, %r73, %r72, %r71;
	ld.global.u32 	%r75, [%rd41];
	ld.global.u32 	%r76, [%rd16];
	mad.lo.s32 	%r77, %r76, %r75, %r74;
	ld.global.u32 	%r78, [%rd41+4];
	ld.global.u32 	%r79, [%rd16+4];
	mad.lo.s32 	%r80, %r79, %r78, %r77;
	ld.global.u32 	%r81, [%rd41+8];
	ld.global.u32 	%r82, [%rd16+8];
	mad.lo.s32 	%r83, %r82, %r81, %r80;
	ld.global.u32 	%r84, [%rd41+12];
	ld.global.u32 	%r85, [%rd16+12];
	mad.lo.s32 	%r86, %r85, %r84, %r83;
	ld.global.u32 	%r87, [%rd41+16];
	ld.global.u32 	%r88, [%rd16+16];
	mad.lo.s32 	%r89, %r88, %r87, %r86;
	ld.global.u32 	%r90, [%rd41+20];
	ld.global.u32 	%r91, [%rd16+20];
	mad.lo.s32 	%r92, %r91, %r90, %r89;
	ld.global.u32 	%r93, [%rd41+24];
	ld.global.u32 	%r94, [%rd16+24];
	mad.lo.s32 	%r95, %r94, %r93, %r92;
	ld.global.u32 	%r96, [%rd41+28];
	ld.global.u32 	%r97, [%rd16+28];
	mad.lo.s32 	%r157, %r97, %r96, %r95;
	add.s32 	%r143, %r143, 16;
	add.s64 	%rd41, %rd41, 64;
	add.s32 	%r142, %r142, 16;
	setp.ne.s32 	%p6, %r143, 0;
	@%p6 bra 	$L__BB1_4;
$L__BB1_5:
	setp.eq.s32 	%p7, %r5, 0;
	@%p7 bra 	$L__BB1_14;
	and.b32  	%r17, %r38, 7;
	setp.lt.u32 	%p8, %r5, 8;
	@%p8 bra 	$L__BB1_8;
	add.s32 	%r99, %r149, %r3;
	mul.wide.u32 	%rd17, %r99, 4;
	add.s64 	%rd18, %rd2, %rd17;
	ld.global.u32 	%r100, [%rd18];
	add.s32 	%r101, %r149, %r4;
	mul.wide.s32 	%rd19, %r101, 4;
	add.s64 	%rd20, %rd1, %rd19;
	ld.global.u32 	%r102, [%rd20];
	mad.lo.s32 	%r103, %r102, %r100, %r157;
	cvt.u64.u32 	%rd21, %r3;
	cvt.u64.u32 	%rd22, %r149;
	add.s64 	%rd23, %rd22, %rd21;
	shl.b64 	%rd24, %rd23, 2;
	add.s64 	%rd25, %rd2, %rd24;
	ld.global.u32 	%r104, [%rd25+4];
	ld.global.u32 	%r105, [%rd20+4];
	mad.lo.s32 	%r106, %r105, %r104, %r103;
	ld.global.u32 	%r107, [%rd25+8];
	ld.global.u32 	%r108, [%rd20+8];
	mad.lo.s32 	%r109, %r108, %r107, %r106;
	ld.global.u32 	%r110, [%rd25+12];
	ld.global.u32 	%r111, [%rd20+12];
	mad.lo.s32 	%r112, %r111, %r110, %r109;
	ld.global.u32 	%r113, [%rd25+16];
	ld.global.u32 	%r114, [%rd20+16];
	mad.lo.s32 	%r115, %r114, %r113, %r112;
	ld.global.u32 	%r116, [%rd25+20];
	ld.global.u32 	%r117, [%rd20+20];
	mad.lo.s32 	%r118, %r117, %r116, %r115;
	ld.global.u32 	%r119, [%rd25+24];
	ld.global.u32 	%r120, [%rd20+24];
	mad.lo.s32 	%r121, %r120, %r119, %r118;
	ld.global.u32 	%r122, [%rd25+28];
	ld.global.u32 	%r123, [%rd20+28];
	mad.lo.s32 	%r157, %r123, %r122, %r121;
	add.s32 	%r149, %r149, 8;
$L__BB1_8:
	setp.eq.s32 	%p9, %r17, 0;
	@%p9 bra 	$L__BB1_14;
	and.b32  	%r23, %r38, 3;
	setp.lt.u32 	%p10, %r17, 4;
	@%p10 bra 	$L__BB1_11;
	add.s32 	%r125, %r149, %r3;
	mul.wide.u32 	%rd26, %r125, 4;
	add.s64 	%rd27, %rd2, %rd26;
	ld.global.u32 	%r126, [%rd27];
	add.s32 	%r127, %r149, %r4;
	mul.wide.s32 	%rd28, %r127, 4;
	add.s64 	%rd29, %rd1, %rd28;
	ld.global.u32 	%r128, [%rd29];
	mad.lo.s32 	%r129, %r128, %r126, %r157;
	cvt.u64.u32 	%rd30, %r3;
	cvt.u64.u32 	%rd31, %r149;
	add.s64 	%rd32, %rd31, %rd30;
	shl.b64 	%rd33, %rd32, 2;
	add.s64 	%rd34, %rd2, %rd33;
	ld.global.u32 	%r130, [%rd34+4];
	ld.global.u32 	%r131, [%rd29+4];
	mad.lo.s32 	%r132, %r131, %r130, %r129;
	ld.global.u32 	%r133, [%rd34+8];
	ld.global.u32 	%r134, [%rd29+8];
	mad.lo.s32 	%r135, %r134, %r133, %r132;
	ld.global.u32 	%r136, [%rd34+12];
	ld.global.u32 	%r137, [%rd29+12];
	mad.lo.s32 	%r157, %r137, %r136, %r135;
	add.s32 	%r149, %r149, 4;
$L__BB1_11:
	setp.eq.s32 	%p11, %r23, 0;
	@%p11 bra 	$L__BB1_14;
	add.s32 	%r155, %r149, %r4;
	add.s32 	%r138, %r149, %r3;
	mul.wide.u32 	%rd35, %r138, 4;
	add.s64 	%rd42, %rd2, %rd35;
	neg.s32 	%r154, %r23;
$L__BB1_13:
	.pragma "nounroll";
	mul.wide.s32 	%rd36, %r155, 4;
	add.s64 	%rd37, %rd1, %rd36;
	ld.global.u32 	%r139, [%rd42];
	ld.global.u32 	%r140, [%rd37];
	mad.lo.s32 	%r157, %r140, %r139, %r157;
	add.s32 	%r155, %r155, 1;
	add.s64 	%rd42, %rd42, 4;
	add.s32 	%r154, %r154, 1;
	setp.ne.s32 	%p12, %r154, 0;
	@%p12 bra 	$L__BB1_13;
$L__BB1_14:
	mad.lo.s32 	%r141, %r39, %r1, %r2;
	cvta.to.global.u64 	%rd38, %rd10;
	mul.wide.s32 	%rd39, %r141, 4;
	add.s64 	%rd40, %rd38, %rd39;
	st.global.u32 	[%rd40], %r157;
$L__BB1_15:
	ret;

}
	// .globl	_Z26sh_matrixMultiplicationGPUPiS_S_iii
.visible .entry _Z26sh_matrixMultiplicationGPUPiS_S_iii(
	.param .u64 .ptr .align 1 _Z26sh_matrixMultiplicationGPUPiS_S_iii_param_0,
	.param .u64 .ptr .align 1 _Z26sh_matrixMultiplicationGPUPiS_S_iii_param_1,
	.param .u64 .ptr .align 1 _Z26sh_matrixMultiplicationGPUPiS_S_iii_param_2,
	.param .u32 _Z26sh_matrixMultiplicationGPUPiS_S_iii_param_3,
	.param .u32 _Z26sh_matrixMultiplicationGPUPiS_S_iii_param_4,
	.param .u32 _Z26sh_matrixMultiplicationGPUPiS_S_iii_param_5
)
{
	.reg .pred 	%p<12>;
	.reg .b32 	%r<45>;
	.reg .b32 	%f<63>;
	.reg .b64 	%rd<13>;
	// demoted variable
	.shared .align 4 .b8 _ZZ26sh_matrixMultiplicationGPUPiS_S_iiiE3shA[1024];
	// demoted variable
	.shared .align 4 .b8 _ZZ26sh_matrixMultiplicationGPUPiS_S_iiiE3shB[1024];
	ld.param.u64 	%rd3, [_Z26sh_matrixMultiplicationGPUPiS_S_iii_param_0];
	ld.param.u64 	%rd4, [_Z26sh_matrixMultiplicationGPUPiS_S_iii_param_1];
	ld.param.u64 	%rd5, [_Z26sh_matrixMultiplicationGPUPiS_S_iii_param_2];
	ld.param.u32 	%r23, [_Z26sh_matrixMultiplicationGPUPiS_S_iii_param_3];
	ld.param.u32 	%r24, [_Z26sh_matrixMultiplicationGPUPiS_S_iii_param_4];
	ld.param.u32 	%r25, [_Z26sh_matrixMultiplicationGPUPiS_S_iii_param_5];
	mov.u32 	%r26, %ctaid.y;
	mov.u32 	%r27, %ntid.y;
	mov.u32 	%r42, %tid.y;
	mad.lo.s32 	%r2, %r26, %r27, %r42;
	mov.u32 	%r28, %ctaid.x;
	mov.u32 	%r29, %ntid.x;
	mov.u32 	%r40, %tid.x;
	mad.lo.s32 	%r4, %r28, %r29, %r40;
	setp.lt.s32 	%p1, %r24, 1;
	mov.f32 	%f62, 0f00000000;
	@%p1 bra 	$L__BB2_7;
	add.s32 	%r30, %r24, 15;
	shr.u32 	%r31, %r30, 4;
	shl.b32 	%r32, %r42, 6;
	mov.u32 	%r33, _ZZ26sh_matrixMultiplicationGPUPiS_S_iiiE3shA;
	add.s32 	%r5, %r33, %r32;
	shl.b32 	%r34, %r40, 2;
	add.s32 	%r6, %r5, %r34;
	mov.u32 	%r35, _ZZ26sh_matrixMultiplicationGPUPiS_S_iiiE3shB;
	add.s32 	%r8, %r35, %r34;
	add.s32 	%r7, %r8, %r32;
	neg.s32 	%r44, %r31;
	mad.lo.s32 	%r43, %r42, %r25, %r4;
	shl.b32 	%r11, %r25, 4;
	mad.lo.s32 	%r41, %r24, %r2, %r40;
	cvta.to.global.u64 	%rd1, %rd3;
	cvta.to.global.u64 	%rd2, %rd4;
	mov.f32 	%f62, 0f00000000;
$L__BB2_2:
	setp.ge.s32 	%p2, %r2, %r23;
	setp.ge.u32 	%p3, %r40, %r24;
	mov.f32 	%f60, 0f00000000;
	or.pred  	%p4, %p2, %p3;
	@%p4 bra 	$L__BB2_4;
	mul.wide.u32 	%rd6, %r41, 4;
	add.s64 	%rd7, %rd1, %rd6;
	ld.global.u32 	%r36, [%rd7];
	cvt.rn.f32.s32 	%f60, %r36;
$L__BB2_4:
	setp.ge.s32 	%p5, %r4, %r25;
	st.shared.f32 	[%r6], %f60;
	setp.ge.u32 	%p6, %r42, %r24;
	mov.f32 	%f61, 0f00000000;
	or.pred  	%p7, %p5, %p6;
	@%p7 bra 	$L__BB2_6;
	mul.wide.u32 	%rd8, %r43, 4;
	add.s64 	%rd9, %rd2, %rd8;
	ld.global.u32 	%r37, [%rd9];
	cvt.rn.f32.s32 	%f61, %r37;
$L__BB2_6:
	st.shared.f32 	[%r7], %f61;
	bar.sync 	0;
	ld.shared.f32 	%f12, [%r5];
	ld.shared.f32 	%f13, [%r8];
	fma.rn.f32 	%f14, %f12, %f13, %f62;
	ld.shared.f32 	%f15, [%r5+4];
	ld.shared.f32 	%f16, [%r8+64];
	fma.rn.f32 	%f17, %f15, %f16, %f14;
	ld.shared.f32 	%f18, [%r5+8];
	ld.shared.f32 	%f19, [%r8+128];
	fma.rn.f32 	%f20, %f18, %f19, %f17;
	ld.shared.f32 	%f21, [%r5+12];
	ld.shared.f32 	%f22, [%r8+192];
	fma.rn.f32 	%f23, %f21, %f22, %f20;
	ld.shared.f32 	%f24, [%r5+16];
	ld.shared.f32 	%f25, [%r8+256];
	fma.rn.f32 	%f26, %f24, %f25, %f23;
	ld.shared.f32 	%f27, [%r5+20];
	ld.shared.f32 	%f28, [%r8+320];
	fma.rn.f32 	%f29, %f27, %f28, %f26;
	ld.shared.f32 	%f30, [%r5+24];
	ld.shared.f32 	%f31, [%r8+384];
	fma.rn.f32 	%f32, %f30, %f31, %f29;
	ld.shared.f32 	%f33, [%r5+28];
	ld.shared.f32 	%f34, [%r8+448];
	fma.rn.f32 	%f35, %f33, %f34, %f32;
	ld.shared.f32 	%f36, [%r5+32];
	ld.shared.f32 	%f37, [%r8+512];
	fma.rn.f32 	%f38, %f36, %f37, %f35;
	ld.shared.f32 	%f39, [%r5+36];
	ld.shared.f32 	%f40, [%r8+576];
	fma.rn.f32 	%f41, %f39, %f40, %f38;
	ld.shared.f32 	%f42, [%r5+40];
	ld.shared.f32 	%f43, [%r8+640];
	fma.rn.f32 	%f44, %f42, %f43, %f41;
	ld.shared.f32 	%f45, [%r5+44];
	ld.shared.f32 	%f46, [%r8+704];
	fma.rn.f32 	%f47, %f45, %f46, %f44;
	ld.shared.f32 	%f48, [%r5+48];
	ld.shared.f32 	%f49, [%r8+768];
	fma.rn.f32 	%f50, %f48, %f49, %f47;
	ld.shared.f32 	%f51, [%r5+52];
	ld.shared.f32 	%f52, [%r8+832];
	fma.rn.f32 	%f53, %f51, %f52, %f50;
	ld.shared.f32 	%f54, [%r5+56];
	ld.shared.f32 	%f55, [%r8+896];
	fma.rn.f32 	%f56, %f54, %f55, %f53;
	ld.shared.f32 	%f57, [%r5+60];
	ld.shared.f32 	%f58, [%r8+960];
	fma.rn.f32 	%f62, %f57, %f58, %f56;
	bar.sync 	0;
	add.s32 	%r44, %r44, 1;
	setp.ne.s32 	%p8, %r44, 0;
	add.s32 	%r43, %r43, %r11;
	add.s32 	%r42, %r42, 16;
	add.s32 	%r41, %r41, 16;
	add.s32 	%r40, %r40, 16;
	@%p8 bra 	$L__BB2_2;
$L__BB2_7:
	setp.ge.s32 	%p9, %r2, %r23;
	setp.ge.s32 	%p10, %r4, %r25;
	or.pred  	%p11, %p9, %p10;
	@%p11 bra 	$L__BB2_9;
	cvt.rzi.s32.f32 	%r38, %f62;
	mad.lo.s32 	%r39, %r25, %r2, %r4;
	cvta.to.global.u64 	%rd10, %rd5;
	mul.wide.s32 	%rd11, %r39, 4;
	add.s64 	%rd12, %rd10, %rd11;
	st.global.u32 	[%rd12], %r38;
$L__BB2_9:
	ret;

}


// ===== COMPILED SASS (sm_100) =====

	.target	sm_100

	.elftype	@"ET_EXEC"


//--------------------- .note.nv.tkinfo           --------------------------
	.section	.note.nv.tkinfo,"",@"SHT_NOTE"
	.sectionflags	@"SHF_NOTE_NV_TKINFO"
	.tkinfo
        /*0018*/ 	.word	0x00000002
        /*0030*/ 	.string	""
        /*0030*/ 	.string	"ptxas"
        /*0030*/ 	.string	"Cuda compilation tools, release 13.0, V13.0.88"
        /*0030*/ 	.string	"Build cuda_13.0.r13.0/compiler.36424714_0"
        /*0030*/ 	.string	"-arch sm_100 -m 64 "



//--------------------- .note.nv.cuinfo           --------------------------
	.section	.note.nv.cuinfo,"",@"SHT_NOTE"
	.sectionflags	@"SHF_NOTE_NV_CUINFO"
        /*0018*/ 	.short	0x0002
        /*001a*/ 	.short	0x0064
        /*001c*/ 	.short	0x0082
	.zero		2


//--------------------- .nv.info                  --------------------------
	.section	.nv.info,"",@"SHT_CUDA_INFO"
	.align	4


	//----- nvinfo : EIATTR_REGCOUNT
	.align		4
        /*0000*/ 	.byte	0x04, 0x2f
        /*0002*/ 	.short	(.L_1 - .L_0)
	.align		4
.L_0:
        /*0004*/ 	.word	index@(_Z23matrixMultiplicationGPUPiS_S_iii)
        /*0008*/ 	.word	0x00000020


	//----- nvinfo : EIATTR_FRAME_SIZE
	.align		4
.L_1:
        /*000c*/ 	.byte	0x04, 0x11
        /*000e*/ 	.short	(.L_3 - .L_2)
	.align		4
.L_2:
        /*0010*/ 	.word	index@(_Z23matrixMultiplicationGPUPiS_S_iii)
        /*0014*/ 	.word	0x00000000


	//----- nvinfo : EIATTR_REGCOUNT
	.align		4
.L_3:
        /*0018*/ 	.byte	0x04, 0x2f
        /*001a*/ 	.short	(.L_5 - .L_4)
	.align		4
.L_4:
        /*001c*/ 	.word	index@(_Z26tr_matrixMultiplicationGPUPiS_S_iii)
        /*0020*/ 	.word	0x0000001f


	//----- nvinfo : EIATTR_FRAME_SIZE
	.align		4
.L_5:
        /*0024*/ 	.byte	0x04, 0x11
        /*0026*/ 	.short	(.L_7 - .L_6)
	.align		4
.L_6:
        /*0028*/ 	.word	index@(_Z26tr_matrixMultiplicationGPUPiS_S_iii)
        /*002c*/ 	.word	0x00000000


	//----- nvinfo : EIATTR_REGCOUNT
	.align		4
.L_7:
        /*0030*/ 	.byte	0x04, 0x2f
        /*0032*/ 	.short	(.L_9 - .L_8)
	.align		4
.L_8:
        /*0034*/ 	.word	index@(_Z26sh_matrixMultiplicationGPUPiS_S_iii)
        /*0038*/ 	.word	0x00000020


	//----- nvinfo : EIATTR_FRAME_SIZE
	.align		4
.L_9:
        /*003c*/ 	.byte	0x04, 0x11
        /*003e*/ 	.short	(.L_11 - .L_10)
	.align		4
.L_10:
        /*0040*/ 	.word	index@(_Z26sh_matrixMultiplicationGPUPiS_S_iii)
        /*0044*/ 	.word	0x00000000


	//----- nvinfo : EIATTR_MIN_STACK_SIZE
	.align		4
.L_11:
        /*0048*/ 	.byte	0x04, 0x12
        /*004a*/ 	.short	(.L_13 - .L_12)
	.align		4
.L_12:
        /*004c*/ 	.word	index@(_Z26sh_matrixMultiplicationGPUPiS_S_iii)
        /*0050*/ 	.word	0x00000000


	//----- nvinfo : EIATTR_MIN_STACK_SIZE
	.align		4
.L_13:
        /*0054*/ 	.byte	0x04, 0x12
        /*0056*/ 	.short	(.L_15 - .L_14)
	.align		4
.L_14:
        /*0058*/ 	.word	index@(_Z26tr_matrixMultiplicationGPUPiS_S_iii)
        /*005c*/ 	.word	0x00000000


	//----- nvinfo : EIATTR_MIN_STACK_SIZE
	.align		4
.L_15:
        /*0060*/ 	.byte	0x04, 0x12
        /*0062*/ 	.short	(.L_17 - .L_16)
	.align		4
.L_16:
        /*0064*/ 	.word	index@(_Z23matrixMultiplicationGPUPiS_S_iii)
        /*0068*/ 	.word	0x00000000
.L_17:


//--------------------- .nv.compat                --------------------------
	.section	.nv.compat,"",@"SHT_CUDA_COMPAT_INFO"
	.align	4
        /*0000*/ 	.byte	0x02, 0x09, 0x00, 0x00, 0x02, 0x02, 0x01, 0x00, 0x02, 0x05, 0x05, 0x00, 0x03, 0x07, 0x01, 0x01
        /*0010*/ 	.byte	0x02, 0x03, 0x00, 0x00, 0x02, 0x06, 0x01, 0x00, 0x04, 0x0b, 0x08, 0x00, 0x09, 0x00, 0x00, 0x00
        /*0020*/ 	.byte	0x00, 0x00, 0x00, 0x00


//--------------------- .nv.info._Z26sh_matrixMultiplicationGPUPiS_S_iii --------------------------
	.section	.nv.info._Z26sh_matrixMultiplicationGPUPiS_S_iii,"",@"SHT_CUDA_INFO"
	.sectionflags	@""
	.align	4


	//----- nvinfo : EIATTR_CUDA_API_VERSION
	.align		4
        /*0000*/ 	.byte	0x04, 0x37
        /*0002*/ 	.short	(.L_19 - .L_18)
.L_18:
        /*0004*/ 	.word	0x00000082


	//----- nvinfo : EIATTR_KPARAM_INFO
	.align		4
.L_19:
        /*0008*/ 	.byte	0x04, 0x17
        /*000a*/ 	.short	(.L_21 - .L_20)
.L_20:
        /*000c*/ 	.word	0x00000000
        /*0010*/ 	.short	0x0005
        /*0012*/ 	.short	0x0020
        /*0014*/ 	.byte	0x00, 0xf0, 0x11, 0x00


	//----- nvinfo : EIATTR_KPARAM_INFO
	.align		4
.L_21:
        /*0018*/ 	.byte	0x04, 0x17
        /*001a*/ 	.short	(.L_23 - .L_22)
.L_22:
        /*001c*/ 	.word	0x00000000
        /*0020*/ 	.short	0x0004
        /*0022*/ 	.short	0x001c
        /*0024*/ 	.byte	0x00, 0xf0, 0x11, 0x00


	//----- nvinfo : EIATTR_KPARAM_INFO
	.align		4
.L_23:
        /*0028*/ 	.byte	0x04, 0x17
        /*002a*/ 	.short	(.L_25 - .L_24)
.L_24:
        /*002c*/ 	.word	0x00000000
        /*0030*/ 	.short	0x0003
        /*0032*/ 	.short	0x0018
        /*0034*/ 	.byte	0x00, 0xf0, 0x11, 0x00


	//----- nvinfo : EIATTR_KPARAM_INFO
	.align		4
.L_25:
        /*0038*/ 	.byte	0x04, 0x17
        /*003a*/ 	.short	(.L_27 - .L_26)
.L_26:
        /*003c*/ 	.word	0x00000000
        /*0040*/ 	.short	0x0002
        /*0042*/ 	.short	0x0010
        /*0044*/ 	.byte	0x00, 0xf5, 0x21, 0x00


	//----- nvinfo : EIATTR_KPARAM_INFO
	.align		4
.L_27:
        /*0048*/ 	.byte	0x04, 0x17
        /*004a*/ 	.short	(.L_29 - .L_28)
.L_28:
        /*004c*/ 	.word	0x00000000
        /*0050*/ 	.short	0x0001
        /*0052*/ 	.short	0x0008
        /*0054*/ 	.byte	0x00, 0xf5, 0x21, 0x00


	//----- nvinfo : EIATTR_KPARAM_INFO
	.align		4
.L_29:
        /*0058*/ 	.byte	0x04, 0x17
        /*005a*/ 	.short	(.L_31 - .L_30)
.L_30:
        /*005c*/ 	.word	0x00000000
        /*0060*/ 	.short	0x0000
        /*0062*/ 	.short	0x0000
        /*0064*/ 	.byte	0x00, 0xf5, 0x21, 0x00


	//----- nvinfo : EIATTR_SPARSE_MMA_MASK
	.align		4
.L_31:
        /*0068*/ 	.byte	0x03, 0x50
        /*006a*/ 	.short	0x0000


	//----- nvinfo : EIATTR_MAXREG_COUNT
	.align		4
        /*006c*/ 	.byte	0x03, 0x1b
        /*006e*/ 	.short	0x00ff


	//----- nvinfo : EIATTR_NUM_BARRIERS
	.align		4
        /*0070*/ 	.byte	0x02, 0x4c
        /*0072*/ 	.byte	0x01
	.zero		1


	//----- nvinfo : EIATTR_MERCURY_ISA_VERSION
	.align		4
        /*0074*/ 	.byte	0x03, 0x5f
        /*0076*/ 	.short	0x0101


	//----- nvinfo : EIATTR_VRC_CTA_INIT_COUNT
	.align		4
        /*0078*/ 	.byte	0x02, 0x4a
	.zero		1
	.zero		1


	//----- nvinfo : EIATTR_EXIT_INSTR_OFFSETS
	.align		4
        /*007c*/ 	.byte	0x04, 0x1c
        /*007e*/ 	.short	(.L_33 - .L_32)


	//   ....[0]....
.L_32:
        /*0080*/ 	.word	0x00000610


	//   ....[1]....
        /*0084*/ 	.word	0x00000670


	//----- nvinfo : EIATTR_CBANK_PARAM_SIZE
	.align		4
.L_33:
        /*0088*/ 	.byte	0x03, 0x19
        /*008a*/ 	.short	0x0024


	//----- nvinfo : EIATTR_PARAM_CBANK
	.align		4
        /*008c*/ 	.byte	0x04, 0x0a
        /*008e*/ 	.short	(.L_35 - .L_34)
	.align		4
.L_34:
        /*0090*/ 	.word	index@(.nv.constant0._Z26sh_matrixMultiplicationGPUPiS_S_iii)
        /*0094*/ 	.short	0x0380
        /*0096*/ 	.short	0x0024


	//----- nvinfo : EIATTR_SW_WAR
	.align		4
.L_35:
        /*0098*/ 	.byte	0x04, 0x36
        /*009a*/ 	.short	(.L_37 - .L_36)
.L_36:
        /*009c*/ 	.word	0x00000008
.L_37:


//--------------------- .nv.info._Z26tr_matrixMultiplicationGPUPiS_S_iii --------------------------
	.section	.nv.info._Z26tr_matrixMultiplicationGPUPiS_S_iii,"",@"SHT_CUDA_INFO"
	.sectionflags	@""
	.align	4


	//----- nvinfo : EIATTR_CUDA_API_VERSION
	.align		4
        /*0000*/ 	.byte	0x04, 0x37
        /*0002*/ 	.short	(.L_39 - .L_38)
.L_38:
        /*0004*/ 	.word	0x00000082


	//----- nvinfo : EIATTR_KPARAM_INFO
	.align		4
.L_39:
        /*0008*/ 	.byte	0x04, 0x17
        /*000a*/ 	.short	(.L_41 - .L_40)
.L_40:
        /*000c*/ 	.word	0x00000000
        /*0010*/ 	.short	0x0005
        /*0012*/ 	.short	0x0020
        /*0014*/ 	.byte	0x00, 0xf0, 0x11, 0x00


	//----- nvinfo : EIATTR_KPARAM_INFO
	.align		4
.L_41:
        /*0018*/ 	.byte	0x04, 0x17
        /*001a*/ 	.short	(.L_43 - .L_42)
.L_42:
        /*001c*/ 	.word	0x00000000
        /*0020*/ 	.short	0x0004
        /*0022*/ 	.short	0x001c
        /*0024*/ 	.byte	0x00, 0xf0, 0x11, 0x00


	//----- nvinfo : EIATTR_KPARAM_INFO
	.align		4
.L_43:
        /*0028*/ 	.byte	0x04, 0x17
        /*002a*/ 	.short	(.L_45 - .L_44)
.L_44:
        /*002c*/ 	.word	0x00000000
        /*0030*/ 	.short	0x0003
        /*0032*/ 	.short	0x0018
        /*0034*/ 	.byte	0x00, 0xf0, 0x11, 0x00


	//----- nvinfo : EIATTR_KPARAM_INFO
	.align		4
.L_45:
        /*0038*/ 	.byte	0x04, 0x17
        /*003a*/ 	.short	(.L_47 - .L_46)
.L_46:
        /*003c*/ 	.word	0x00000000
        /*0040*/ 	.short	0x0002
        /*0042*/ 	.short	0x0010
        /*0044*/ 	.byte	0x00, 0xf5, 0x21, 0x00


	//----- nvinfo : EIATTR_KPARAM_INFO
	.align		4
.L_47:
        /*0048*/ 	.byte	0x04, 0x17
        /*004a*/ 	.short	(.L_49 - .L_48)
.L_48:
        /*004c*/ 	.word	0x00000000
        /*0050*/ 	.short	0x0001
        /*0052*/ 	.short	0x0008
        /*0054*/ 	.byte	0x00, 0xf5, 0x21, 0x00


	//----- nvinfo : EIATTR_KPARAM_INFO
	.align		4
.L_49:
        /*0058*/ 	.byte	0x04, 0x17
        /*005a*/ 	.short	(.L_51 - .L_50)
.L_50:
        /*005c*/ 	.word	0x00000000
        /*0060*/ 	.short	0x0000
        /*0062*/ 	.short	0x0000
        /*0064*/ 	.byte	0x00, 0xf5, 0x21, 0x00


	//----- nvinfo : EIATTR_SPARSE_MMA_MASK
	.align		4
.L_51:
        /*0068*/ 	.byte	0x03, 0x50
        /*006a*/ 	.short	0x0000


	//----- nvinfo : EIATTR_MAXREG_COUNT
	.align		4
        /*006c*/ 	.byte	0x03, 0x1b
        /*006e*/ 	.short	0x00ff


	//----- nvinfo : EIATTR_MERCURY_ISA_VERSION
	.align		4
        /*0070*/ 	.byte	0x03, 0x5f
        /*0072*/ 	.short	0x0101


	//----- nvinfo : EIATTR_VRC_CTA_INIT_COUNT
	.align		4
        /*0074*/ 	.byte	0x02, 0x4a
	.zero		1
	.zero		1


	//----- nvinfo : EIATTR_EXIT_INSTR_OFFSETS
	.align		4
        /*0078*/ 	.byte	0x04, 0x1c
        /*007a*/ 	.short	(.L_53 - .L_52)


	//   ....[0]....
.L_52:
        /*007c*/ 	.word	0x000000d0


	//   ....[1]....
        /*0080*/ 	.word	0x00000be0


	//----- nvinfo : EIATTR_CBANK_PARAM_SIZE
	.align		4
.L_53:
        /*0084*/ 	.byte	0x03, 0x19
        /*0086*/ 	.short	0x0024


	//----- nvinfo : EIATTR_PARAM_CBANK
	.align		4
        /*0088*/ 	.byte	0x04, 0x0a
        /*008a*/ 	.short	(.L_55 - .L_54)
	.align		4
.L_54:
        /*008c*/ 	.word	index@(.nv.constant0._Z26tr_matrixMultiplicationGPUPiS_S_iii)
        /*0090*/ 	.short	0x0380
        /*0092*/ 	.short	0x0024


	//----- nvinfo : EIATTR_SW_WAR
	.align		4
.L_55:
        /*0094*/ 	.byte	0x04, 0x36
        /*0096*/ 	.short	(.L_57 - .L_56)
.L_56:
        /*0098*/ 	.word	0x00000008
.L_57:


//--------------------- .nv.info._Z23matrixMultiplicationGPUPiS_S_iii --------------------------
	.section	.nv.info._Z23matrixMultiplicationGPUPiS_S_iii,"",@"SHT_CUDA_INFO"
	.sectionflags	@""
	.align	4


	//----- nvinfo : EIATTR_CUDA_API_VERSION
	.align		4
        /*0000*/ 	.byte	0x04, 0x37
        /*0002*/ 	.short	(.L_59 - .L_58)
.L_58:
        /*0004*/ 	.word	0x00000082


	//----- nvinfo : EIATTR_KPARAM_INFO
	.align		4
.L_59:
        /*0008*/ 	.byte	0x04, 0x17
        /*000a*/ 	.short	(.L_61 - .L_60)
.L_60:
        /*000c*/ 	.word	0x00000000
        /*0010*/ 	.short	0x0005
        /*0012*/ 	.short	0x0020
        /*0014*/ 	.byte	0x00, 0xf0, 0x11, 0x00


	//----- nvinfo : EIATTR_KPARAM_INFO
	.align		4
.L_61:
        /*0018*/ 	.byte	0x04, 0x17
        /*001a*/ 	.short	(.L_63 - .L_62)
.L_62:
        /*001c*/ 	.word	0x00000000
        /*0020*/ 	.short	0x0004
        /*0022*/ 	.short	0x001c
        /*0024*/ 	.byte	0x00, 0xf0, 0x11, 0x00


	//----- nvinfo : EIATTR_KPARAM_INFO
	.align		4
.L_63:
        /*0028*/ 	.byte	0x04, 0x17
        /*002a*/ 	.short	(.L_65 - .L_64)
.L_64:
        /*002c*/ 	.word	0x00000000
        /*0030*/ 	.short	0x0003
        /*0032*/ 	.short	0x0018
        /*0034*/ 	.byte	0x00, 0xf0, 0x11, 0x00


	//----- nvinfo : EIATTR_KPARAM_INFO
	.align		4
.L_65:
        /*0038*/ 	.byte	0x04, 0x17
        /*003a*/ 	.short	(.L_67 - .L_66)
.L_66:
        /*003c*/ 	.word	0x00000000
        /*0040*/ 	.short	0x0002
        /*0042*/ 	.short	0x0010
        /*0044*/ 	.byte	0x00, 0xf5, 0x21, 0x00


	//----- nvinfo : EIATTR_KPARAM_INFO
	.align		4
.L_67:
        /*0048*/ 	.byte	0x04, 0x17
        /*004a*/ 	.short	(.L_69 - .L_68)
.L_68:
        /*004c*/ 	.word	0x00000000
        /*0050*/ 	.short	0x0001
        /*0052*/ 	.short	0x0008
        /*0054*/ 	.byte	0x00, 0xf5, 0x21, 0x00


	//----- nvinfo : EIATTR_KPARAM_INFO
	.align		4
.L_69:
        /*0058*/ 	.byte	0x04, 0x17
        /*005a*/ 	.short	(.L_71 - .L_70)
.L_70:
        /*005c*/ 	.word	0x00000000
        /*0060*/ 	.short	0x0000
        /*0062*/ 	.short	0x0000
        /*0064*/ 	.byte	0x00, 0xf5, 0x21, 0x00


	//----- nvinfo : EIATTR_SPARSE_MMA_MASK
	.align		4
.L_71:
        /*0068*/ 	.byte	0x03, 0x50
        /*006a*/ 	.short	0x0000


	//----- nvinfo : EIATTR_MAXREG_COUNT
	.align		4
        /*006c*/ 	.byte	0x03, 0x1b
        /*006e*/ 	.short	0x00ff


	//----- nvinfo : EIATTR_MERCURY_ISA_VERSION
	.align		4
        /*0070*/ 	.byte	0x03, 0x5f
        /*0072*/ 	.short	0x0101


	//----- nvinfo : EIATTR_VRC_CTA_INIT_COUNT
	.align		4
        /*0074*/ 	.byte	0x02, 0x4a
	.zero		1
	.zero		1


	//----- nvinfo : EIATTR_EXIT_INSTR_OFFSETS
	.align		4
        /*0078*/ 	.byte	0x04, 0x1c
        /*007a*/ 	.short	(.L_73 - .L_72)


	//   ....[0]....
.L_72:
        /*007c*/ 	.word	0x000000d0


	//   ....[1]....
        /*0080*/ 	.word	0x000008e0


	//----- nvinfo : EIATTR_CBANK_PARAM_SIZE
	.align		4
.L_73:
        /*0084*/ 	.byte	0x03, 0x19
        /*0086*/ 	.short	0x0024


	//----- nvinfo : EIATTR_PARAM_CBANK
	.align		4
        /*0088*/ 	.byte	0x04, 0x0a
        /*008a*/ 	.short	(.L_75 - .L_74)
	.align		4
.L_74:
        /*008c*/ 	.word	index@(.nv.constant0._Z23matrixMultiplicationGPUPiS_S_iii)
        /*0090*/ 	.short	0x0380
        /*0092*/ 	.short	0x0024


	//----- nvinfo : EIATTR_SW_WAR
	.align		4
.L_75:
        /*0094*/ 	.byte	0x04, 0x36
        /*0096*/ 	.short	(.L_77 - .L_76)
.L_76:
        /*0098*/ 	.word	0x00000008
.L_77:


//--------------------- .nv.callgraph             --------------------------
	.section	.nv.callgraph,"",@"SHT_CUDA_CALLGRAPH"
	.align	4
	.sectionentsize	8
	.align		4
        /*0000*/ 	.word	0x00000000
	.align		4
        /*0004*/ 	.word	0xffffffff
	.align		4
        /*0008*/ 	.word	0x00000000
	.align		4
        /*000c*/ 	.word	0xfffffffe
	.align		4
        /*0010*/ 	.word	0x00000000
	.align		4
        /*0014*/ 	.word	0xfffffffd
	.align		4
        /*0018*/ 	.word	0x00000000
	.align		4
        /*001c*/ 	.word	0xfffffffc


//--------------------- .text._Z26sh_matrixMultiplicationGPUPiS_S_iii --------------------------
	.section	.text._Z26sh_matrixMultiplicationGPUPiS_S_iii,"ax",@progbits
	.align	128
        .global         _Z26sh_matrixMultiplicationGPUPiS_S_iii
        .type           _Z26sh_matrixMultiplicationGPUPiS_S_iii,@function
        .size           _Z26sh_matrixMultiplicationGPUPiS_S_iii,(.L_x_15 - _Z26sh_matrixMultiplicationGPUPiS_S_iii)
        .other          _Z26sh_matrixMultiplicationGPUPiS_S_iii,@"STO_CUDA_ENTRY STV_DEFAULT"
_Z26sh_matrixMultiplicationGPUPiS_S_iii:
.text._Z26sh_matrixMultiplicationGPUPiS_S_iii:
[----:B------:R-:W-:Y:S01]  /*0000*/  LDC R1, c[0x0][0x37c] ;  /* 0x0000df00ff017b82 */ /* 0x000fe20000000800 */
[----:B------:R-:W0:Y:S01]  /*0010*/  S2R R0, SR_TID.Y ;  /* 0x0000000000007919 */ /* 0x000e220000002200 */
[----:B------:R-:W1:Y:S06]  /*0020*/  LDCU UR10, c[0x0][0x39c] ;  /* 0x00007380ff0a77ac */ /* 0x000e6c0008000800 */
[----:B------:R-:W0:Y:S01]  /*0030*/  LDC R2, c[0x0][0x364] ;  /* 0x0000d900ff027b82 */ /* 0x000e220000000800 */
[----:B------:R-:W-:Y:S01]  /*0040*/  HFMA2 R21, -RZ, RZ, 0, 0 ;  /* 0x00000000ff157431 */ /* 0x000fe200000001ff */
[----:B------:R-:W2:Y:S01]  /*0050*/  S2R R13, SR_TID.X ;  /* 0x00000000000d7919 */ /* 0x000ea20000002100 */
[----:B------:R-:W3:Y:S01]  /*0060*/  LDCU UR14, c[0x0][0x3a0] ;  /* 0x00007400ff0e77ac */ /* 0x000ee20008000800 */
[----:B------:R-:W4:Y:S04]  /*0070*/  LDCU.64 UR8, c[0x0][0x358] ;  /* 0x00006b00ff0877ac */ /* 0x000f280008000a00 */
[----:B------:R-:W0:Y:S08]  /*0080*/  S2UR UR4, SR_CTAID.Y ;  /* 0x00000000000479c3 */ /* 0x000e300000002600 */
[----:B------:R-:W2:Y:S01]  /*0090*/  S2UR UR5, SR_CTAID.X ;  /* 0x00000000000579c3 */ /* 0x000ea20000002500 */
[----:B-1----:R-:W-:-:S07]  /*00a0*/  UISETP.GE.AND UP0, UPT, UR10, 0x1, UPT ;  /* 0x000000010a00788c */ /* 0x002fce000bf06270 */
[----:B------:R-:W2:Y:S01]  /*00b0*/  LDC R3, c[0x0][0x360] ;  /* 0x0000d800ff037b82 */ /* 0x000ea20000000800 */
[----:B0-----:R-:W-:Y:S02]  /*00c0*/  IMAD R2, R2, UR4, R0 ;  /* 0x0000000402027c24 */ /* 0x001fe4000f8e0200 */
[----:B--2---:R-:W-:Y:S01]  /*00d0*/  IMAD R3, R3, UR5, R13 ;  /* 0x0000000503037c24 */ /* 0x004fe2000f8e020d */
[----:B---34-:R-:W-:Y:S06]  /*00e0*/  BRA.U !UP0, `(.L_x_0) ;  /* 0x00000005083c7547 */ /* 0x018fec000b800000 */
[----:B------:R-:W0:Y:S01]  /*00f0*/  S2UR UR7, SR_CgaCtaId ;  /* 0x00000000000779c3 */ /* 0x000e220000008800 */
[----:B------:R-:W1:Y:S01]  /*0100*/  LDCU UR11, c[0x0][0x3a0] ;  /* 0x00007400ff0b77ac */ /* 0x000e620008000800 */
[----:B------:R-:W-:Y:S01]  /*0110*/  MOV R21, RZ ;  /* 0x000000ff00157202 */ /* 0x000fe20000000f00 */
[----:B------:R-:W-:Y:S01]  /*0120*/  IMAD R14, R2, UR10, R13 ;  /* 0x0000000a020e7c24 */ /* 0x000fe2000f8e020d */
[----:B------:R-:W-:Y:S01]  /*0130*/  UMOV UR5, 0x400 ;  /* 0x0000040000057882 */ /* 0x000fe20000000000 */
[----:B------:R-:W-:-:S03]  /*0140*/  UIADD3 UR4, UPT, UPT, UR10, 0xf, URZ ;  /* 0x0000000f0a047890 */ /* 0x000fc6000fffe0ff */
[----:B------:R-:W2:Y:S01]  /*0150*/  LDC R12, c[0x0][0x3a0] ;  /* 0x0000e800ff0c7b82 */ /* 0x000ea20000000800 */
[----:B------:R-:W-:Y:S02]  /*0160*/  UIADD3 UR6, UPT, UPT, UR5, 0x400, URZ ;  /* 0x0000040005067890 */ /* 0x000fe4000fffe0ff */
[----:B------:R-:W-:Y:S01]  /*0170*/  USHF.R.U32.HI UR4, URZ, 0x4, UR4 ;  /* 0x00000004ff047899 */ /* 0x000fe20008011604 */
[----:B------:R-:W3:Y:S03]  /*0180*/  LDCU.64 UR12, c[0x0][0x398] ;  /* 0x00007300ff0c77ac */ /* 0x000ee60008000a00 */
[----:B------:R-:W-:Y:S01]  /*0190*/  UIADD3 UR4, UPT, UPT, -UR4, URZ, URZ ;  /* 0x000000ff04047290 */ /* 0x000fe2000fffe1ff */
[----:B-1----:R-:W-:Y:S01]  /*01a0*/  IMAD R19, R0, UR11, R3 ;  /* 0x0000000b00137c24 */ /* 0x002fe2000f8e0203 */
[----:B0-----:R-:W-:Y:S02]  /*01b0*/  ULEA UR5, UR7, UR5, 0x18 ;  /* 0x0000000507057291 */ /* 0x001fe4000f8ec0ff */
[----:B------:R-:W-:-:S04]  /*01c0*/  ULEA UR6, UR7, UR6, 0x18 ;  /* 0x0000000607067291 */ /* 0x000fc8000f8ec0ff */
[C---:B------:R-:W-:Y:S02]  /*01d0*/  LEA R16, R0.reuse, UR5, 0x6 ;  /* 0x0000000500107c11 */ /* 0x040fe4000f8e30ff */
[C---:B------:R-:W-:Y:S02]  /*01e0*/  LEA R15, R13.reuse, UR6, 0x2 ;  /* 0x000000060d0f7c11 */ /* 0x040fe4000f8e10ff */
[----:B------:R-:W-:Y:S02]  /*01f0*/  LEA R18, R13, R16, 0x2 ;  /* 0x000000100d127211 */ /* 0x000fe400078e10ff */
[----:B---3--:R-:W-:-:S07]  /*0200*/  LEA R17, R0, R15, 0x6 ;  /* 0x0000000f00117211 */ /* 0x008fce00078e30ff */
.L_x_1:
[----:B------:R-:W-:Y:S02]  /*0210*/  ISETP.GE.U32.AND P1, PT, R13, UR13, PT ;  /* 0x0000000d0d007c0c */ /* 0x000fe4000bf26070 */
[----:B------:R-:W-:Y:S02]  /*0220*/  ISETP.GE.U32.AND P0, PT, R0, UR13, PT ;  /* 0x0000000d00007c0c */ /* 0x000fe4000bf06070 */
[----:B------:R-:W-:Y:S02]  /*0230*/  ISETP.GE.OR P1, PT, R2, UR12, P1 ;  /* 0x0000000c02007c0c */ /* 0x000fe40008f26670 */
[----:B--2---:R-:W-:-:S11]  /*0240*/  ISETP.GE.OR P0, PT, R3, R12, P0 ;  /* 0x0000000c0300720c */ /* 0x004fd60000706670 */
[----:B------:R-:W0:Y:S08]  /*0250*/  @!P1 LDC.64 R4, c[0x0][0x380] ;  /* 0x0000e000ff049b82 */ /* 0x000e300000000a00 */
[----:B------:R-:W1:Y:S01]  /*0260*/  @!P0 LDC.64 R6, c[0x0][0x388] ;  /* 0x0000e200ff068b82 */ /* 0x000e620000000a00 */
[----:B0-----:R-:W-:-:S06]  /*0270*/  @!P1 IMAD.WIDE.U32 R4, R14, 0x4, R4 ;  /* 0x000000040e049825 */ /* 0x001fcc00078e0004 */
[----:B------:R-:W2:Y:S01]  /*0280*/  @!P1 LDG.E R4, desc[UR8][R4.64] ;  /* 0x0000000804049981 */ /* 0x000ea2000c1e1900 */
[----:B-1----:R-:W-:-:S06]  /*0290*/  @!P0 IMAD.WIDE.U32 R6, R19, 0x4, R6 ;  /* 0x0000000413068825 */ /* 0x002fcc00078e0006 */
[----:B------:R-:W3:Y:S01]  /*02a0*/  @!P0 LDG.E R6, desc[UR8][R6.64] ;  /* 0x0000000806068981 */ /* 0x000ee2000c1e1900 */
[----:B------:R-:W-:Y:S01]  /*02b0*/  HFMA2 R22, -RZ, RZ, 0, 0 ;  /* 0x00000000ff167431 */ /* 0x000fe200000001ff */
[----:B------:R-:W-:Y:S01]  /*02c0*/  MOV R25, RZ ;  /* 0x000000ff00197202 */ /* 0x000fe20000000f00 */
[----:B------:R-:W-:-:S04]  /*02d0*/  UIADD3 UR4, UPT, UPT, UR4, 0x1, URZ ;  /* 0x0000000104047890 */ /* 0x000fc8000fffe0ff */
[----:B------:R-:W-:Y:S01]  /*02e0*/  UISETP.NE.AND UP0, UPT, UR4, URZ, UPT ;  /* 0x000000ff0400728c */ /* 0x000fe2000bf05270 */
[----:B------:R-:W-:Y:S02]  /*02f0*/  IADD3 R0, PT, PT, R0, 0x10, RZ ;  /* 0x0000001000007810 */ /* 0x000fe40007ffe0ff */
[----:B------:R-:W-:Y:S02]  /*0300*/  IADD3 R13, PT, PT, R13, 0x10, RZ ;  /* 0x000000100d0d7810 */ /* 0x000fe40007ffe0ff */
[----:B------:R-:W-:Y:S02]  /*0310*/  IADD3 R14, PT, PT, R14, 0x10, RZ ;  /* 0x000000100e0e7810 */ /* 0x000fe40007ffe0ff */
[----:B------:R-:W-:Y:S02]  /*0320*/  LEA R19, R12, R19, 0x4 ;  /* 0x000000130c137211 */ /* 0x000fe400078e20ff */
[----:B--2---:R-:W-:Y:S02]  /*0330*/  @!P1 I2FP.F32.S32 R25, R4 ;  /* 0x0000000400199245 */ /* 0x004fe40000201400 */
[----:B---3--:R-:W-:-:S03]  /*0340*/  @!P0 I2FP.F32.S32 R22, R6 ;  /* 0x0000000600168245 */ /* 0x008fc60000201400 */
[----:B------:R-:W-:Y:S04]  /*0350*/  STS [R18], R25 ;  /* 0x0000001912007388 */ /* 0x000fe80000000800 */
[----:B------:R-:W-:Y:S01]  /*0360*/  STS [R17], R22 ;  /* 0x0000001611007388 */ /* 0x000fe20000000800 */
[----:B------:R-:W-:Y:S06]  /*0370*/  BAR.SYNC.DEFER_BLOCKING 0x0 ;  /* 0x0000000000007b1d */ /* 0x000fec0000010000 */
[----:B------:R-:W-:Y:S04]  /*0380*/  LDS R26, [R15] ;  /* 0x000000000f1a7984 */ /* 0x000fe80000000800 */
[----:B------:R-:W0:Y:S04]  /*0390*/  LDS.128 R8, [R16] ;  /* 0x0000000010087984 */ /* 0x000e280000000c00 */
[----:B------:R-:W1:Y:S04]  /*03a0*/  LDS R29, [R15+0x40] ;  /* 0x000040000f1d7984 */ /* 0x000e680000000800 */
[----:B------:R-:W2:Y:S04]  /*03b0*/  LDS R27, [R15+0x80] ;  /* 0x000080000f1b7984 */ /* 0x000ea80000000800 */
[----:B------:R-:W3:Y:S04]  /*03c0*/  LDS R24, [R15+0xc0] ;  /* 0x0000c0000f187984 */ /* 0x000ee80000000800 */
[----:B------:R-:W-:Y:S04]  /*03d0*/  LDS R23, [R15+0x100] ;  /* 0x000100000f177984 */ /* 0x000fe80000000800 */
[----:B------:R-:W4:Y:S04]  /*03e0*/  LDS.128 R4, [R16+0x10] ;  /* 0x0000100010047984 */ /* 0x000f280000000c00 */
[----:B------:R-:W5:Y:S04]  /*03f0*/  LDS R20, [R15+0x140] ;  /* 0x000140000f147984 */ /* 0x000f680000000800 */
[----:B------:R-:W5:Y:S04]  /*0400*/  LDS R25, [R15+0x180] ;  /* 0x000180000f197984 */ /* 0x000f680000000800 */
[----:B------:R-:W5:Y:S01]  /*0410*/  LDS R22, [R15+0x1c0] ;  /* 0x0001c0000f167984 */ /* 0x000f620000000800 */
[----:B0-----:R-:W-:-:S03]  /*0420*/  FFMA R8, R8, R26, R21 ;  /* 0x0000001a08087223 */ /* 0x001fc60000000015 */
[----:B------:R-:W-:Y:S01]  /*0430*/  LDS R21, [R15+0x200] ;  /* 0x000200000f157984 */ /* 0x000fe20000000800 */
[----:B-1----:R-:W-:-:S04]  /*0440*/  FFMA R8, R29, R9, R8 ;  /* 0x000000091d087223 */ /* 0x002fc80000000008 */
[----:B--2---:R-:W-:-:S04]  /*0450*/  FFMA R27, R27, R10, R8 ;  /* 0x0000000a1b1b7223 */ /* 0x004fc80000000008 */
[----:B---3--:R-:W-:Y:S02]  /*0460*/  FFMA R27, R24, R11, R27 ;  /* 0x0000000b181b7223 */ /* 0x008fe4000000001b */
[----:B------:R-:W0:Y:S04]  /*0470*/  LDS.128 R8, [R16+0x20] ;  /* 0x0000200010087984 */ /* 0x000e280000000c00 */
[----:B------:R-:W1:Y:S01]  /*0480*/  LDS R24, [R15+0x240] ;  /* 0x000240000f187984 */ /* 0x000e620000000800 */
[----:B----4-:R-:W-:-:S04]  /*0490*/  FFMA R23, R4, R23, R27 ;  /* 0x0000001704177223 */ /* 0x010fc8000000001b */
[----:B-----5:R-:W-:Y:S02]  /*04a0*/  FFMA R20, R20, R5, R23 ;  /* 0x0000000514147223 */ /* 0x020fe40000000017 */
[----:B------:R-:W2:Y:S02]  /*04b0*/  LDS R23, [R15+0x280] ;  /* 0x000280000f177984 */ /* 0x000ea40000000800 */
[----:B------:R-:W-:Y:S02]  /*04c0*/  FFMA R25, R25, R6, R20 ;  /* 0x0000000619197223 */ /* 0x000fe40000000014 */
[----:B------:R-:W3:Y:S02]  /*04d0*/  LDS R20, [R15+0x2c0] ;  /* 0x0002c0000f147984 */ /* 0x000ee40000000800 */
[----:B------:R-:W-:Y:S02]  /*04e0*/  FFMA R27, R22, R7, R25 ;  /* 0x00000007161b7223 */ /* 0x000fe40000000019 */
[----:B------:R-:W-:Y:S04]  /*04f0*/  LDS R25, [R15+0x300] ;  /* 0x000300000f197984 */ /* 0x000fe80000000800 */
[----:B------:R-:W4:Y:S04]  /*0500*/  LDS.128 R4, [R16+0x30] ;  /* 0x0000300010047984 */ /* 0x000f280000000c00 */
[----:B------:R-:W5:Y:S01]  /*0510*/  LDS R22, [R15+0x340] ;  /* 0x000340000f167984 */ /* 0x000f620000000800 */
[----:B0-----:R-:W-:-:S03]  /*0520*/  FFMA R27, R8, R21, R27 ;  /* 0x00000015081b7223 */ /* 0x001fc6000000001b */
[----:B------:R-:W0:Y:S04]  /*0530*/  LDS R21, [R15+0x380] ;  /* 0x000380000f157984 */ /* 0x000e280000000800 */
[----:B------:R-:W0:Y:S01]  /*0540*/  LDS R8, [R15+0x3c0] ;  /* 0x0003c0000f087984 */ /* 0x000e220000000800 */
[----:B-1----:R-:W-:-:S04]  /*0550*/  FFMA R24, R24, R9, R27 ;  /* 0x0000000918187223 */ /* 0x002fc8000000001b */
[----:B--2---:R-:W-:-:S04]  /*0560*/  FFMA R23, R23, R10, R24 ;  /* 0x0000000a17177223 */ /* 0x004fc80000000018 */
[----:B---3--:R-:W-:-:S04]  /*0570*/  FFMA R11, R20, R11, R23 ;  /* 0x0000000b140b7223 */ /* 0x008fc80000000017 */
[----:B----4-:R-:W-:-:S04]  /*0580*/  FFMA R11, R4, R25, R11 ;  /* 0x00000019040b7223 */ /* 0x010fc8000000000b */
[----:B-----5:R-:W-:-:S04]  /*0590*/  FFMA R22, R22, R5, R11 ;  /* 0x0000000516167223 */ /* 0x020fc8000000000b */
[----:B0-----:R-:W-:-:S04]  /*05a0*/  FFMA R21, R21, R6, R22 ;  /* 0x0000000615157223 */ /* 0x001fc80000000016 */
[----:B------:R-:W-:Y:S01]  /*05b0*/  FFMA R21, R8, R7, R21 ;  /* 0x0000000708157223 */ /* 0x000fe20000000015 */
[----:B------:R-:W-:Y:S06]  /*05c0*/  BAR.SYNC.DEFER_BLOCKING 0x0 ;  /* 0x0000000000007b1d */ /* 0x000fec0000010000 */
[----:B------:R-:W-:Y:S05]  /*05d0*/  BRA.U UP0, `(.L_x_1) ;  /* 0xfffffffd000c7547 */ /* 0x000fea000b83ffff */
.L_x_0:
[----:B------:R-:W0:Y:S01]  /*05e0*/  LDCU UR4, c[0x0][0x398] ;  /* 0x00007300ff0477ac */ /* 0x000e220008000800 */
[----:B------:R-:W-:-:S04]  /*05f0*/  ISETP.GE.AND P0, PT, R3, UR14, PT ;  /* 0x0000000e03007c0c */ /* 0x000fc8000bf06270 */
[----:B0-----:R-:W-:-:S13]  /*0600*/  ISETP.GE.OR P0, PT, R2, UR4, P0 ;  /* 0x0000000402007c0c */ /* 0x001fda0008706670 */
[----:B------:R-:W-:Y:S05]  /*0610*/  @P0 EXIT ;  /* 0x000000000000094d */ /* 0x000fea0003800000 */
[----:B------:R-:W0:Y:S01]  /*0620*/  LDC.64 R4, c[0x0][0x390] ;  /* 0x0000e400ff047b82 */ /* 0x000e220000000a00 */
[----:B------:R-:W1:Y:S01]  /*0630*/  F2I.TRUNC.NTZ R21, R21 ;  /* 0x0000001500157305 */ /* 0x000e62000020f100 */
[----:B------:R-:W-:-:S04]  /*0640*/  IMAD R3, R2, UR14, R3 ;  /* 0x0000000e02037c24 */ /* 0x000fc8000f8e0203 */
[----:B0-----:R-:W-:-:S05]  /*0650*/  IMAD.WIDE R2, R3, 0x4, R4 ;  /* 0x0000000403027825 */ /* 0x001fca00078e0204 */
[----:B-1----:R-:W-:Y:S01]  /*0660*/  STG.E desc[UR8][R2.64], R21 ;  /* 0x0000001502007986 */ /* 0x002fe2000c101908 */
[----:B------:R-:W-:Y:S05]  /*0670*/  EXIT ;  /* 0x000000000000794d */ /* 0x000fea0003800000 */
.L_x_2:
[----:B------:R-:W-:-:S00]  /*0680*/  BRA `(.L_x_2) ;  /* 0xfffffffc00fc7947 */ /* 0x000fc0000383ffff */
[----:B------:R-:W-:-:S00]  /*0690*/  NOP ;  /* 0x0000000000007918 */ /* 0x000fc00000000000 */
        /* <DEDUP_REMOVED lines=14> */
.L_x_15:


//--------------------- .text._Z26tr_matrixMultiplicationGPUPiS_S_iii --------------------------
	.section	.text._Z26tr_matrixMultiplicationGPUPiS_S_iii,"ax",@progbits
	.align	128
        .global         _Z26tr_matrixMultiplicationGPUPiS_S_iii
        .type           _Z26tr_matrixMultiplicationGPUPiS_S_iii,@function
        .size           _Z26tr_matrixMultiplicationGPUPiS_S_iii,(.L_x_16 - _Z26tr_matrixMultiplicationGPUPiS_S_iii)
        .other          _Z26tr_matrixMultiplicationGPUPiS_S_iii,@"STO_CUDA_ENTRY STV_DEFAULT"
_Z26tr_matrixMultiplicationGPUPiS_S_iii:
.text._Z26tr_matrixMultiplicationGPUPiS_S_iii:
[----:B------:R-:W-:Y:S01]  /*0000*/  LDC R1, c[0x0][0x37c] ;  /* 0x0000df00ff017b82 */ /* 0x000fe20000000800 */
[----:B------:R-:W0:Y:S07]  /*0010*/  S2R R3, SR_TID.X ;  /* 0x0000000000037919 */ /* 0x000e2e0000002100 */
[----:B------:R-:W1:Y:S01]  /*0020*/  LDC R7, c[0x0][0x364] ;  /* 0x0000d900ff077b82 */ /* 0x000e620000000800 */
[----:B------:R-:W2:Y:S01]  /*0030*/  LDCU UR11, c[0x0][0x3a0] ;  /* 0x00007400ff0b77ac */ /* 0x000ea20008000800 */
[----:B------:R-:W1:Y:S01]  /*0040*/  S2R R2, SR_TID.Y ;  /* 0x0000000000027919 */ /* 0x000e620000002200 */
[----:B------:R-:W3:Y:S05]  /*0050*/  LDCU UR6, c[0x0][0x398] ;  /* 0x00007300ff0677ac */ /* 0x000eea0008000800 */
[----:B------:R-:W0:Y:S08]  /*0060*/  S2UR UR5, SR_CTAID.X ;  /* 0x00000000000579c3 */ /* 0x000e300000002500 */
[----:B------:R-:W0:Y:S08]  /*0070*/  LDC R0, c[0x0][0x360] ;  /* 0x0000d800ff007b82 */ /* 0x000e300000000800 */
[----:B------:R-:W1:Y:S01]  /*0080*/  S2UR UR4, SR_CTAID.Y ;  /* 0x00000000000479c3 */ /* 0x000e620000002600 */
[----:B0-----:R-:W-:-:S05]  /*0090*/  IMAD R0, R0, UR5, R3 ;  /* 0x0000000500007c24 */ /* 0x001fca000f8e0203 */
[----:B--2---:R-:W-:Y:S01]  /*00a0*/  ISETP.GE.AND P0, PT, R0, UR11, PT ;  /* 0x0000000b00007c0c */ /* 0x004fe2000bf06270 */
[----:B-1----:R-:W-:-:S05]  /*00b0*/  IMAD R7, R7, UR4, R2 ;  /* 0x0000000407077c24 */ /* 0x002fca000f8e0202 */
[----:B---3--:R-:W-:-:S13]  /*00c0*/  ISETP.GE.OR P0, PT, R7, UR6, P0 ;  /* 0x0000000607007c0c */ /* 0x008fda0008706670 */
[----:B------:R-:W-:Y:S05]  /*00d0*/  @P0 EXIT ;  /* 0x000000000000094d */ /* 0x000fea0003800000 */
[----:B------:R-:W0:Y:S01]  /*00e0*/  LDCU UR7, c[0x0][0x39c] ;  /* 0x00007380ff0777ac */ /* 0x000e220008000800 */
[----:B------:R-:W-:Y:S01]  /*00f0*/  HFMA2 R14, -RZ, RZ, 0, 0 ;  /* 0x00000000ff0e7431 */ /* 0x000fe200000001ff */
[----:B------:R-:W1:Y:S01]  /*0100*/  LDCU.64 UR12, c[0x0][0x358] ;  /* 0x00006b00ff0c77ac */ /* 0x000e620008000a00 */
[----:B0-----:R-:W-:-:S09]  /*0110*/  UISETP.GE.AND UP0, UPT, UR7, 0x1, UPT ;  /* 0x000000010700788c */ /* 0x001fd2000bf06270 */
[----:B-1----:R-:W-:Y:S05]  /*0120*/  BRA.U !UP0, `(.L_x_3) ;  /* 0x00000009089c7547 */ /* 0x002fea000b800000 */
[----:B------:R-:W-:Y:S02]  /*0130*/  UISETP.GE.U32.AND UP1, UPT, UR7, 0x10, UPT ;  /* 0x000000100700788c */ /* 0x000fe4000bf26070 */
[----:B------:R-:W-:Y:S01]  /*0140*/  IMAD R8, R7, UR7, RZ ;  /* 0x0000000707087c24 */ /* 0x000fe2000f8e02ff */
[----:B------:R-:W-:Y:S02]  /*0150*/  ULOP3.LUT UR10, UR7, 0xf, URZ, 0xc0, !UPT ;  /* 0x0000000f070a7892 */ /* 0x000fe4000f8ec0ff */
[----:B------:R-:W-:Y:S01]  /*0160*/  IMAD R9, R0, UR7, RZ ;  /* 0x0000000700097c24 */ /* 0x000fe2000f8e02ff */
[----:B------:R-:W-:Y:S01]  /*0170*/  MOV R14, RZ ;  /* 0x000000ff000e7202 */ /* 0x000fe20000000f00 */
[----:B------:R-:W-:Y:S01]  /*0180*/  UMOV UR4, URZ ;  /* 0x000000ff00047c82 */ /* 0x000fe20008000000 */
[----:B------:R-:W-:Y:S01]  /*0190*/  UISETP.NE.AND UP0, UPT, UR10, URZ, UPT ;  /* 0x000000ff0a00728c */ /* 0x000fe2000bf05270 */
[----:B------:R-:W-:Y:S10]  /*01a0*/  BRA.U !UP1, `(.L_x_4) ;  /* 0x0000000509107547 */ /* 0x000ff4000b800000 */
[----:B------:R-:W0:Y:S01]  /*01b0*/  LDC.64 R2, c[0x0][0x380] ;  /* 0x0000e000ff027b82 */ /* 0x000e220000000a00 */
[----:B------:R-:W1:Y:S01]  /*01c0*/  LDCU.64 UR8, c[0x0][0x388] ;  /* 0x00007100ff0877ac */ /* 0x000e620008000a00 */
[----:B------:R-:W-:Y:S02]  /*01d0*/  MOV R14, RZ ;  /* 0x000000ff000e7202 */ /* 0x000fe40000000f00 */
[----:B------:R-:W-:Y:S01]  /*01e0*/  MOV R6, R9 ;  /* 0x0000000900067202 */ /* 0x000fe20000000f00 */
[----:B------:R-:W-:Y:S02]  /*01f0*/  ULOP3.LUT UR4, UR7, 0x7ffffff0, URZ, 0xc0, !UPT ;  /* 0x7ffffff007047892 */ /* 0x000fe4000f8ec0ff */
[----:B-1----:R-:W-:Y:S02]  /*0200*/  UIADD3 UR5, UP1, UPT, UR8, 0x20, URZ ;  /* 0x0000002008057890 */ /* 0x002fe4000ff3e0ff */
[----:B------:R-:W-:Y:S02]  /*0210*/  UIADD3 UR8, UPT, UPT, -UR4, URZ, URZ ;  /* 0x000000ff04087290 */ /* 0x000fe4000fffe1ff */
[----:B------:R-:W-:Y:S01]  /*0220*/  UIADD3.X UR6, UPT, UPT, URZ, UR9, URZ, UP1, !UPT ;  /* 0x00000009ff067290 */ /* 0x000fe20008ffe4ff */
[----:B0-----:R-:W-:-:S03]  /*0230*/  IMAD.WIDE.U32 R2, R8, 0x4, R2 ;  /* 0x0000000408027825 */ /* 0x001fc600078e0002 */
[----:B------:R-:W-:-:S04]  /*0240*/  IADD3 R4, P0, PT, R2, 0x20, RZ ;  /* 0x0000002002047810 */ /* 0x000fc80007f1e0ff */
[----:B------:R-:W-:-:S09]  /*0250*/  IADD3.X R5, PT, PT, RZ, R3, RZ, P0, !PT ;  /* 0x00000003ff057210 */ /* 0x000fd200007fe4ff */
.L_x_5:
[----:B------:R-:W-:Y:S01]  /*0260*/  MOV R2, UR5 ;  /* 0x0000000500027c02 */ /* 0x000fe20008000f00 */
[----:B------:R-:W2:Y:S01]  /*0270*/  LDG.E R15, desc[UR12][R4.64+-0x20] ;  /* 0xffffe00c040f7981 */ /* 0x000ea2000c1e1900 */
[----:B------:R-:W-:-:S03]  /*0280*/  MOV R3, UR6 ;  /* 0x0000000600037c02 */ /* 0x000fc60008000f00 */
[----:B------:R-:W3:Y:S01]  /*0290*/  LDG.E R17, desc[UR12][R4.64+-0x1c] ;  /* 0xffffe40c04117981 */ /* 0x000ee2000c1e1900 */
[----:B------:R-:W-:-:S03]  /*02a0*/  IMAD.WIDE R2, R6, 0x4, R2 ;  /* 0x0000000406027825 */ /* 0x000fc600078e0202 */
[----:B------:R-:W4:Y:S04]  /*02b0*/  LDG.E R19, desc[UR12][R4.64+-0x18] ;  /* 0xffffe80c04137981 */ /* 0x000f28000c1e1900 */
[----:B------:R-:W2:Y:S04]  /*02c0*/  LDG.E R16, desc[UR12][R2.64+-0x20] ;  /* 0xffffe00c02107981 */ /* 0x000ea8000c1e1900 */
[----:B------:R-:W3:Y:S04]  /*02d0*/  LDG.E R24, desc[UR12][R2.64+-0x1c] ;  /* 0xffffe40c02187981 */ /* 0x000ee8000c1e1900 */
[----:B------:R-:W4:Y:S04]  /*02e0*/  LDG.E R18, desc[UR12][R2.64+-0x18] ;  /* 0xffffe80c02127981 */ /* 0x000f28000c1e1900 */
[----:B------:R-:W5:Y:S04]  /*02f0*/  LDG.E R20, desc[UR12][R4.64+-0x14] ;  /* 0xffffec0c04147981 */ /* 0x000f68000c1e1900 */
        /* <DEDUP_REMOVED lines=9> */
[----:B------:R-:W5:Y:S01]  /*0390*/  LDG.E R26, desc[UR12][R4.64+0x1c] ;  /* 0x00001c0c041a7981 */ /* 0x000f62000c1e1900 */
[----:B--2---:R-:W-:-:S03]  /*03a0*/  IMAD R16, R15, R16, R14 ;  /* 0x000000100f107224 */ /* 0x004fc600078e020e */
[----:B------:R-:W2:Y:S01]  /*03b0*/  LDG.E R15, desc[UR12][R4.64+-0x4] ;  /* 0xfffffc0c040f7981 */ /* 0x000ea2000c1e1900 */
[----:B---3--:R-:W-:-:S03]  /*03c0*/  IMAD R24, R17, R24, R16 ;  /* 0x0000001811187224 */ /* 0x008fc600078e0210 */
[----:B------:R-:W2:Y:S01]  /*03d0*/  LDG.E R14, desc[UR12][R2.64+-0x4] ;  /* 0xfffffc0c020e7981 */ /* 0x000ea2000c1e1900 */
[----:B----4-:R-:W-:-:S03]  /*03e0*/  IMAD R24, R19, R18, R24 ;  /* 0x0000001213187224 */ /* 0x010fc600078e0218 */
[----:B------:R-:W3:Y:S04]  /*03f0*/  LDG.E R16, desc[UR12][R4.64] ;  /* 0x0000000c04107981 */ /* 0x000ee8000c1e1900 */
[----:B------:R-:W3:Y:S01]  /*0400*/  LDG.E R17, desc[UR12][R2.64] ;  /* 0x0000000c02117981 */ /* 0x000ee2000c1e1900 */
[----:B-----5:R-:W-:-:S03]  /*0410*/  IMAD R24, R20, R21, R24 ;  /* 0x0000001514187224 */ /* 0x020fc600078e0218 */
[----:B------:R-:W4:Y:S04]  /*0420*/  LDG.E R18, desc[UR12][R4.64+0x4] ;  /* 0x0000040c04127981 */ /* 0x000f28000c1e1900 */
[----:B------:R-:W4:Y:S01]  /*0430*/  LDG.E R19, desc[UR12][R2.64+0x4] ;  /* 0x0000040c02137981 */ /* 0x000f22000c1e1900 */
[----:B------:R-:W-:-:S03]  /*0440*/  IMAD R24, R22, R23, R24 ;  /* 0x0000001716187224 */ /* 0x000fc600078e0218 */
[----:B------:R-:W5:Y:S04]  /*0450*/  LDG.E R20, desc[UR12][R4.64+0x8] ;  /* 0x0000080c04147981 */ /* 0x000f68000c1e1900 */
[----:B------:R-:W5:Y:S01]  /*0460*/  LDG.E R21, desc[UR12][R2.64+0x8] ;  /* 0x0000080c02157981 */ /* 0x000f62000c1e1900 */
[----:B------:R-:W-:-:S03]  /*0470*/  IMAD R24, R10, R11, R24 ;  /* 0x0000000b0a187224 */ /* 0x000fc600078e0218 */
[----:B------:R-:W5:Y:S04]  /*0480*/  LDG.E R22, desc[UR12][R4.64+0xc] ;  /* 0x00000c0c04167981 */ /* 0x000f68000c1e1900 */
[----:B------:R-:W5:Y:S04]  /*0490*/  LDG.E R23, desc[UR12][R2.64+0xc] ;  /* 0x00000c0c02177981 */ /* 0x000f68000c1e1900 */
[----:B------:R-:W5:Y:S01]  /*04a0*/  LDG.E R10, desc[UR12][R4.64+0x10] ;  /* 0x0000100c040a7981 */ /* 0x000f62000c1e1900 */
[----:B------:R-:W-:-:S03]  /*04b0*/  IMAD R28, R12, R13, R24 ;  /* 0x0000000d0c1c7224 */ /* 0x000fc600078e0218 */
[----:B------:R-:W5:Y:S04]  /*04c0*/  LDG.E R11, desc[UR12][R2.64+0x10] ;  /* 0x0000100c020b7981 */ /* 0x000f68000c1e1900 */
[----:B------:R-:W5:Y:S04]  /*04d0*/  LDG.E R24, desc[UR12][R4.64+0x14] ;  /* 0x0000140c04187981 */ /* 0x000f68000c1e1900 */
[----:B------:R0:W5:Y:S04]  /*04e0*/  LDG.E R13, desc[UR12][R4.64+0x18] ;  /* 0x0000180c040d7981 */ /* 0x000168000c1e1900 */
[----:B------:R-:W5:Y:S01]  /*04f0*/  LDG.E R12, desc[UR12][R2.64+0x18] ;  /* 0x0000180c020c7981 */ /* 0x000f62000c1e1900 */
[----:B------:R-:W-:-:S04]  /*0500*/  UIADD3 UR8, UPT, UPT, UR8, 0x10, URZ ;  /* 0x0000001008087890 */ /* 0x000fc8000fffe0ff */
[----:B------:R-:W-:Y:S01]  /*0510*/  UISETP.NE.AND UP1, UPT, UR8, URZ, UPT ;  /* 0x000000ff0800728c */ /* 0x000fe2000bf25270 */
[----:B0-----:R-:W-:Y:S02]  /*0520*/  IADD3 R4, P0, PT, R4, 0x40, RZ ;  /* 0x0000004004047810 */ /* 0x001fe40007f1e0ff */
[----:B------:R-:W-:Y:S02]  /*0530*/  IADD3 R6, PT, PT, R6, 0x10, RZ ;  /* 0x0000001006067810 */ /* 0x000fe40007ffe0ff */
[----:B------:R-:W-:Y:S01]  /*0540*/  IADD3.X R5, PT, PT, RZ, R5, RZ, P0, !PT ;  /* 0x00000005ff057210 */ /* 0x000fe200007fe4ff */
[----:B--2---:R-:W-:-:S04]  /*0550*/  IMAD R14, R15, R14, R28 ;  /* 0x0000000e0f0e7224 */ /* 0x004fc800078e021c */
[----:B---3--:R-:W-:-:S04]  /*0560*/  IMAD R14, R16, R17, R14 ;  /* 0x00000011100e7224 */ /* 0x008fc800078e020e */
[----:B----4-:R-:W-:-:S04]  /*0570*/  IMAD R14, R18, R19, R14 ;  /* 0x00000013120e7224 */ /* 0x010fc800078e020e */
[----:B-----5:R-:W-:-:S04]  /*0580*/  IMAD R14, R20, R21, R14 ;  /* 0x00000015140e7224 */ /* 0x020fc800078e020e */
[----:B------:R-:W-:-:S04]  /*0590*/  IMAD R14, R22, R23, R14 ;  /* 0x00000017160e7224 */ /* 0x000fc800078e020e */
[----:B------:R-:W-:-:S04]  /*05a0*/  IMAD R10, R10, R11, R14 ;  /* 0x0000000b0a0a7224 */ /* 0x000fc800078e020e */
[----:B------:R-:W-:-:S04]  /*05b0*/  IMAD R10, R24, R25, R10 ;  /* 0x00000019180a7224 */ /* 0x000fc800078e020a */
[----:B------:R-:W-:-:S04]  /*05c0*/  IMAD R10, R13, R12, R10 ;  /* 0x0000000c0d0a7224 */ /* 0x000fc800078e020a */
[----:B------:R-:W-:Y:S01]  /*05d0*/  IMAD R14, R26, R27, R10 ;  /* 0x0000001b1a0e7224 */ /* 0x000fe200078e020a */
[----:B------:R-:W-:Y:S06]  /*05e0*/  BRA.U UP1, `(.L_x_5) ;  /* 0xfffffffd011c7547 */ /* 0x000fec000b83ffff */
.L_x_4:
[----:B------:R-:W-:Y:S05]  /*05f0*/  BRA.U !UP0, `(.L_x_3) ;  /* 0x0000000508687547 */ /* 0x000fea000b800000 */
[----:B------:R-:W-:Y:S02]  /*0600*/  UISETP.GE.U32.AND UP0, UPT, UR10, 0x8, UPT ;  /* 0x000000080a00788c */ /* 0x000fe4000bf06070 */
[----:B------:R-:W-:-:S04]  /*0610*/  ULOP3.LUT UR6, UR7, 0x7, URZ, 0xc0, !UPT ;  /* 0x0000000707067892 */ /* 0x000fc8000f8ec0ff */
[----:B------:R-:W-:-:S03]  /*0620*/  UISETP.NE.AND UP1, UPT, UR6, URZ, UPT ;  /* 0x000000ff0600728c */ /* 0x000fc6000bf25270 */
[----:B------:R-:W-:Y:S08]  /*0630*/  BRA.U !UP0, `(.L_x_6) ;  /* 0x0000000108907547 */ /* 0x000ff0000b800000 */
[----:B------:R-:W0:Y:S01]  /*0640*/  LDC.64 R10, c[0x0][0x380] ;  /* 0x0000e000ff0a7b82 */ /* 0x000e220000000a00 */
[----:B------:R-:W1:Y:S01]  /*0650*/  LDCU.64 UR8, c[0x0][0x380] ;  /* 0x00007000ff0877ac */ /* 0x000e620008000a00 */
[C---:B------:R-:W-:Y:S02]  /*0660*/  IADD3 R3, PT, PT, R8.reuse, UR4, RZ ;  /* 0x0000000408037c10 */ /* 0x040fe4000fffe0ff */
[----:B------:R-:W-:Y:S02]  /*0670*/  IADD3 R6, P0, PT, R8, UR4, RZ ;  /* 0x0000000408067c10 */ /* 0x000fe4000ff1e0ff */
[----:B------:R-:W-:Y:S02]  /*0680*/  IADD3 R13, PT, PT, R9, UR4, RZ ;  /* 0x00000004090d7c10 */ /* 0x000fe4000fffe0ff */
[----:B------:R-:W2:Y:S01]  /*0690*/  LDC.64 R4, c[0x0][0x388] ;  /* 0x0000e200ff047b82 */ /* 0x000ea20000000a00 */
[----:B0-----:R-:W-:Y:S01]  /*06a0*/  IMAD.WIDE.U32 R10, R3, 0x4, R10 ;  /* 0x00000004030a7825 */ /* 0x001fe200078e000a */
[----:B------:R-:W-:-:S02]  /*06b0*/  IADD3.X R3, PT, PT, RZ, RZ, RZ, P0, !PT ;  /* 0x000000ffff037210 */ /* 0x000fc400007fe4ff */
[C---:B-1----:R-:W-:Y:S02]  /*06c0*/  LEA R2, P0, R6.reuse, UR8, 0x2 ;  /* 0x0000000806027c11 */ /* 0x042fe4000f8010ff */
[----:B------:R-:W3:Y:S02]  /*06d0*/  LDG.E R15, desc[UR12][R10.64] ;  /* 0x0000000c0a0f7981 */ /* 0x000ee4000c1e1900 */
[----:B------:R-:W-:Y:S01]  /*06e0*/  LEA.HI.X R3, R6, UR9, R3, 0x2, P0 ;  /* 0x0000000906037c11 */ /* 0x000fe200080f1403 */
[----:B--2---:R-:W-:-:S04]  /*06f0*/  IMAD.WIDE R4, R13, 0x4, R4 ;  /* 0x000000040d047825 */ /* 0x004fc800078e0204 */
[----:B------:R-:W2:Y:S04]  /*0700*/  LDG.E R18, desc[UR12][R2.64+0x4] ;  /* 0x0000040c02127981 */ /* 0x000ea8000c1e1900 */
[----:B------:R-:W3:Y:S04]  /*0710*/  LDG.E R16, desc[UR12][R4.64] ;  /* 0x0000000c04107981 */ /* 0x000ee8000c1e1900 */
[----:B------:R-:W2:Y:S04]  /*0720*/  LDG.E R17, desc[UR12][R4.64+0x4] ;  /* 0x0000040c04117981 */ /* 0x000ea8000c1e1900 */
[----:B------:R-:W4:Y:S04]  /*0730*/  LDG.E R19, desc[UR12][R4.64+0x8] ;  /* 0x0000080c04137981 */ /* 0x000f28000c1e1900 */
        /* <DEDUP_REMOVED lines=11> */
[----:B------:R-:W-:Y:S01]  /*07f0*/  UIADD3 UR4, UPT, UPT, UR4, 0x8, URZ ;  /* 0x0000000804047890 */ /* 0x000fe2000fffe0ff */
[----:B---3--:R-:W-:-:S04]  /*0800*/  IMAD R15, R15, R16, R14 ;  /* 0x000000100f0f7224 */ /* 0x008fc800078e020e */
[----:B--2---:R-:W-:-:S04]  /*0810*/  IMAD R15, R18, R17, R15 ;  /* 0x00000011120f7224 */ /* 0x004fc800078e020f */
[----:B----4-:R-:W-:-:S04]  /*0820*/  IMAD R15, R20, R19, R15 ;  /* 0x00000013140f7224 */ /* 0x010fc800078e020f */
[----:B-----5:R-:W-:-:S04]  /*0830*/  IMAD R15, R22, R21, R15 ;  /* 0x00000015160f7224 */ /* 0x020fc800078e020f */
[----:B------:R-:W-:-:S04]  /*0840*/  IMAD R15, R24, R23, R15 ;  /* 0x00000017180f7224 */ /* 0x000fc800078e020f */
[----:B------:R-:W-:-:S04]  /*0850*/  IMAD R12, R12, R13, R15 ;  /* 0x0000000d0c0c7224 */ /* 0x000fc800078e020f */
[----:B------:R-:W-:-:S04]  /*0860*/  IMAD R11, R6, R11, R12 ;  /* 0x0000000b060b7224 */ /* 0x000fc800078e020c */
[----:B------:R-:W-:-:S07]  /*0870*/  IMAD R14, R10, R25, R11 ;  /* 0x000000190a0e7224 */ /* 0x000fce00078e020b */
.L_x_6:
        /* <DEDUP_REMOVED lines=13> */
[----:B-1----:R-:W-:-:S03]  /*0950*/  LEA R2, P0, R6, UR6, 0x2 ;  /* 0x0000000606027c11 */ /* 0x002fc6000f8010ff */
[----:B------:R-:W3:Y:S01]  /*0960*/  LDG.E R11, desc[UR12][R10.64] ;  /* 0x0000000c0a0b7981 */ /* 0x000ee2000c1e1900 */
        /* <DEDUP_REMOVED lines=8> */
[----:B------:R-:W5:Y:S01]  /*09f0*/  LDG.E R18, desc[UR12][R4.64+0xc] ;  /* 0x00000c0c04127981 */ /* 0x000f62000c1e1900 */
[----:B------:R-:W-:Y:S01]  /*0a00*/  UIADD3 UR4, UPT, UPT, UR4, 0x4, URZ ;  /* 0x0000000404047890 */ /* 0x000fe2000fffe0ff */
[----:B---3--:R-:W-:-:S04]  /*0a10*/  IMAD R6, R11, R6, R14 ;  /* 0x000000060b067224 */ /* 0x008fc800078e020e */
[----:B--2---:R-:W-:-:S04]  /*0a20*/  IMAD R6, R13, R12, R6 ;  /* 0x0000000c0d067224 */ /* 0x004fc800078e0206 */
[----:B----4-:R-:W-:-:S04]  /*0a30*/  IMAD R6, R15, R16, R6 ;  /* 0x000000100f067224 */ /* 0x010fc800078e0206 */
[----:B-----5:R-:W-:-:S07]  /*0a40*/  IMAD R14, R17, R18, R6 ;  /* 0x00000012110e7224 */ /* 0x020fce00078e0206 */
.L_x_7:
[----:B------:R-:W-:Y:S05]  /*0a50*/  BRA.U !UP1, `(.L_x_3) ;  /* 0x0000000109507547 */ /* 0x000fea000b800000 */
[----:B------:R-:W0:Y:S01]  /*0a60*/  LDC.64 R4, c[0x0][0x380] ;  /* 0x0000e000ff047b82 */ /* 0x000e220000000a00 */
[----:B------:R-:W-:Y:S01]  /*0a70*/  IADD3 R11, PT, PT, R8, UR4, RZ ;  /* 0x00000004080b7c10 */ /* 0x000fe2000fffe0ff */
[----:B------:R-:W-:-:S06]  /*0a80*/  UIADD3 UR5, UPT, UPT, -UR5, URZ, URZ ;  /* 0x000000ff05057290 */ /* 0x000fcc000fffe1ff */
[----:B------:R-:W1:Y:S01]  /*0a90*/  LDC.64 R2, c[0x0][0x388] ;  /* 0x0000e200ff027b82 */ /* 0x000e620000000a00 */
[----:B0-----:R-:W-:Y:S01]  /*0aa0*/  IMAD.WIDE.U32 R4, R11, 0x4, R4 ;  /* 0x000000040b047825 */ /* 0x001fe200078e0004 */
[----:B------:R-:W-:Y:S02]  /*0ab0*/  IADD3 R11, PT, PT, R9, UR4, RZ ;  /* 0x00000004090b7c10 */ /* 0x000fe4000fffe0ff */
[----:B------:R-:W-:Y:S02]  /*0ac0*/  MOV R6, R4 ;  /* 0x0000000400067202 */ /* 0x000fe40000000f00 */
[----:B------:R-:W-:-:S07]  /*0ad0*/  MOV R13, R5 ;  /* 0x00000005000d7202 */ /* 0x000fce0000000f00 */
.L_x_8:
[----:B-1----:R-:W-:Y:S01]  /*0ae0*/  IMAD.WIDE R4, R11, 0x4, R2 ;  /* 0x000000040b047825 */ /* 0x002fe200078e0202 */
[----:B------:R-:W-:Y:S02]  /*0af0*/  MOV R9, R13 ;  /* 0x0000000d00097202 */ /* 0x000fe40000000f00 */
[----:B------:R-:W-:-:S03]  /*0b00*/  MOV R8, R6 ;  /* 0x0000000600087202 */ /* 0x000fc60000000f00 */
[----:B------:R-:W2:Y:S04]  /*0b10*/  LDG.E R4, desc[UR12][R4.64] ;  /* 0x0000000c04047981 */ /* 0x000ea8000c1e1900 */
[----:B------:R-:W2:Y:S01]  /*0b20*/  LDG.E R9, desc[UR12][R8.64] ;  /* 0x0000000c08097981 */ /* 0x000ea2000c1e1900 */
[----:B------:R-:W-:Y:S01]  /*0b30*/  UIADD3 UR5, UPT, UPT, UR5, 0x1, URZ ;  /* 0x0000000105057890 */ /* 0x000fe2000fffe0ff */
[----:B------:R-:W-:Y:S02]  /*0b40*/  IADD3 R6, P0, PT, R6, 0x4, RZ ;  /* 0x0000000406067810 */ /* 0x000fe40007f1e0ff */
[----:B------:R-:W-:Y:S01]  /*0b50*/  IADD3 R11, PT, PT, R11, 0x1, RZ ;  /* 0x000000010b0b7810 */ /* 0x000fe20007ffe0ff */
[----:B------:R-:W-:Y:S01]  /*0b60*/  UISETP.NE.AND UP0, UPT, UR5, URZ, UPT ;  /* 0x000000ff0500728c */ /* 0x000fe2000bf05270 */
[----:B------:R-:W-:Y:S01]  /*0b70*/  IADD3.X R13, PT, PT, RZ, R13, RZ, P0, !PT ;  /* 0x0000000dff0d7210 */ /* 0x000fe200007fe4ff */
[----:B--2---:R-:W-:-:S07]  /*0b80*/  IMAD R14, R9, R4, R14 ;  /* 0x00000004090e7224 */ /* 0x004fce00078e020e */
[----:B------:R-:W-:Y:S05]  /*0b90*/  BRA.U UP0, `(.L_x_8) ;  /* 0xfffffffd00d07547 */ /* 0x000fea000b83ffff */
.L_x_3:
[----:B------:R-:W0:Y:S01]  /*0ba0*/  LDC.64 R2, c[0x0][0x390] ;  /* 0x0000e400ff027b82 */ /* 0x000e220000000a00 */
[----:B------:R-:W-:-:S04]  /*0bb0*/  IMAD R7, R7, UR11, R0 ;  /* 0x0000000b07077c24 */ /* 0x000fc8000f8e0200 */
[----:B0-----:R-:W-:-:S05]  /*0bc0*/  IMAD.WIDE R2, R7, 0x4, R2 ;  /* 0x0000000407027825 */ /* 0x001fca00078e0202 */
[----:B------:R-:W-:Y:S01]  /*0bd0*/  STG.E desc[UR12][R2.64], R14 ;  /* 0x0000000e02007986 */ /* 0x000fe2000c10190c */
[----:B------:R-:W-:Y:S05]  /*0be0*/  EXIT ;  /* 0x000000000000794d */ /* 0x000fea0003800000 */
.L_x_9:
        /* <DEDUP_REMOVED lines=9> */
.L_x_16:


//--------------------- .text._Z23matrixMultiplicationGPUPiS_S_iii --------------------------
	.section	.text._Z23matrixMultiplicationGPUPiS_S_iii,"ax",@progbits
	.align	128
        .global         _Z23matrixMultiplicationGPUPiS_S_iii
        .type           _Z23matrixMultiplicationGPUPiS_S_iii,@function
        .size           _Z23matrixMultiplicationGPUPiS_S_iii,(.L_x_17 - _Z23matrixMultiplicationGPUPiS_S_iii)
        .other          _Z23matrixMultiplicationGPUPiS_S_iii,@"STO_CUDA_ENTRY STV_DEFAULT"
_Z23matrixMultiplicationGPUPiS_S_iii:
.text._Z23matrixMultiplicationGPUPiS_S_iii:
[----:B------:R-:W-:Y:S01]  /*0000*/  LDC R1, c[0x0][0x37c] ;  /* 0x0000df00ff017b82 */ /* 0x000fe20000000800 */
[----:B------:R-:W0:Y:S07]  /*0010*/  S2R R5, SR_TID.X ;  /* 0x0000000000057919 */ /* 0x000e2e0000002100 */
[----:B------:R-:W1:Y:S01]  /*0020*/  LDC R16, c[0x0][0x364] ;  /* 0x0000d900ff107b82 */ /* 0x000e620000000800 */
[----:B------:R-:W2:Y:S01]  /*0030*/  LDCU UR6, c[0x0][0x398] ;  /* 0x00007300ff0677ac */ /* 0x000ea20008000800 */
[----:B------:R-:W1:Y:S06]  /*0040*/  S2R R3, SR_TID.Y ;  /* 0x0000000000037919 */ /* 0x000e6c0000002200 */
[----:B------:R-:W0:Y:S08]  /*0050*/  S2UR UR5, SR_CTAID.X ;  /* 0x00000000000579c3 */ /* 0x000e300000002500 */
[----:B------:R-:W0:Y:S08]  /*0060*/  LDC R0, c[0x0][0x360] ;  /* 0x0000d800ff007b82 */ /* 0x000e300000000800 */
[----:B------:R-:W1:Y:S08]  /*0070*/  S2UR UR4, SR_CTAID.Y ;  /* 0x00000000000479c3 */ /* 0x000e700000002600 */
[----:B------:R-:W3:Y:S01]  /*0080*/  LDC R17, c[0x0][0x3a0] ;  /* 0x0000e800ff117b82 */ /* 0x000ee20000000800 */
[----:B0-----:R-:W-:-:S02]  /*0090*/  IMAD R0, R0, UR5, R5 ;  /* 0x0000000500007c24 */ /* 0x001fc4000f8e0205 */
[----:B-1----:R-:W-:-:S03]  /*00a0*/  IMAD R16, R16, UR4, R3 ;  /* 0x0000000410107c24 */ /* 0x002fc6000f8e0203 */
[----:B---3--:R-:W-:-:S04]  /*00b0*/  ISETP.GE.AND P0, PT, R0, R17, PT ;  /* 0x000000110000720c */ /* 0x008fc80003f06270 */
[----:B--2---:R-:W-:-:S13]  /*00c0*/  ISETP.GE.OR P0, PT, R16, UR6, P0 ;  /* 0x0000000610007c0c */ /* 0x004fda0008706670 */
[----:B------:R-:W-:Y:S05]  /*00d0*/  @P0 EXIT ;  /* 0x000000000000094d */ /* 0x000fea0003800000 */
[----:B------:R-:W0:Y:S01]  /*00e0*/  LDC R19, c[0x0][0x39c] ;  /* 0x0000e700ff137b82 */ /* 0x000e220000000800 */
[----:B------:R-:W1:Y:S01]  /*00f0*/  LDCU.64 UR4, c[0x0][0x358] ;  /* 0x00006b00ff0477ac */ /* 0x000e620008000a00 */
[----:B------:R-:W-:Y:S01]  /*0100*/  HFMA2 R24, -RZ, RZ, 0, 0 ;  /* 0x00000000ff187431 */ /* 0x000fe200000001ff */
[----:B0-----:R-:W-:-:S13]  /*0110*/  ISETP.GE.AND P0, PT, R19, 0x1, PT ;  /* 0x000000011300780c */ /* 0x001fda0003f06270 */
[----:B-1----:R-:W-:Y:S05]  /*0120*/  @!P0 BRA `(.L_x_10) ;  /* 0x0000000400dc8947 */ /* 0x002fea0003800000 */
[C---:B------:R-:W-:Y:S01]  /*0130*/  ISETP.GE.U32.AND P1, PT, R19.reuse, 0x8, PT ;  /* 0x000000081300780c */ /* 0x040fe20003f26070 */
[----:B------:R-:W-:Y:S01]  /*0140*/  IMAD R20, R16, R19, RZ ;  /* 0x0000001310147224 */ /* 0x000fe200078e02ff */
[----:B------:R-:W-:Y:S02]  /*0150*/  LOP3.LUT R27, R19, 0x7, RZ, 0xc0, !PT ;  /* 0x00000007131b7812 */ /* 0x000fe400078ec0ff */
[----:B------:R-:W-:Y:S02]  /*0160*/  MOV R21, RZ ;  /* 0x000000ff00157202 */ /* 0x000fe40000000f00 */
[----:B------:R-:W-:Y:S02]  /*0170*/  ISETP.NE.AND P0, PT, R27, RZ, PT ;  /* 0x000000ff1b00720c */ /* 0x000fe40003f05270 */
[----:B------:R-:W-:-:S05]  /*0180*/  MOV R24, RZ ;  /* 0x000000ff00187202 */ /* 0x000fca0000000f00 */
[----:B------:R-:W-:Y:S06]  /*0190*/  @!P1 BRA `(.L_x_11) ;  /* 0x0000000000c09947 */ /* 0x000fec0003800000 */
[----:B------:R-:W0:Y:S01]  /*01a0*/  LDC.64 R2, c[0x0][0x380] ;  /* 0x0000e000ff027b82 */ /* 0x000e220000000a00 */
[----:B------:R-:W-:Y:S02]  /*01b0*/  LOP3.LUT R21, R19, 0x7ffffff8, RZ, 0xc0, !PT ;  /* 0x7ffffff813157812 */ /* 0x000fe400078ec0ff */
[----:B------:R-:W-:Y:S02]  /*01c0*/  MOV R24, RZ ;  /* 0x000000ff00187202 */ /* 0x000fe40000000f00 */
[----:B------:R-:W-:Y:S02]  /*01d0*/  MOV R18, R0 ;  /* 0x0000000000127202 */ /* 0x000fe40000000f00 */
[----:B------:R-:W-:Y:S01]  /*01e0*/  IADD3 R22, PT, PT, -R21, RZ, RZ ;  /* 0x000000ff15167210 */ /* 0x000fe20007ffe1ff */
[----:B0-----:R-:W-:-:S03]  /*01f0*/  IMAD.WIDE.U32 R2, R20, 0x4, R2 ;  /* 0x0000000414027825 */ /* 0x001fc600078e0002 */
[----:B------:R-:W-:-:S04]  /*0200*/  IADD3 R4, P1, PT, R2, 0x10, RZ ;  /* 0x0000001002047810 */ /* 0x000fc80007f3e0ff */
[----:B------:R-:W-:-:S09]  /*0210*/  IADD3.X R3, PT, PT, RZ, R3, RZ, P1, !PT ;  /* 0x00000003ff037210 */ /* 0x000fd20000ffe4ff */
.L_x_12:
[----:B------:R-:W0:Y:S01]  /*0220*/  LDC.64 R14, c[0x0][0x388] ;  /* 0x0000e200ff0e7b82 */ /* 0x000e220000000a00 */
[----:B------:R-:W-:-:S05]  /*0230*/  MOV R2, R4 ;  /* 0x0000000400027202 */ /* 0x000fca0000000f00 */
[----:B------:R-:W2:Y:S04]  /*0240*/  LDG.E R25, desc[UR4][R2.64+-0x10] ;  /* 0xfffff00402197981 */ /* 0x000ea8000c1e1900 */
[----:B------:R-:W3:Y:S04]  /*0250*/  LDG.E R23, desc[UR4][R2.64+-0xc] ;  /* 0xfffff40402177981 */ /* 0x000ee8000c1e1900 */
[----:B------:R-:W4:Y:S04]  /*0260*/  LDG.E R29, desc[UR4][R2.64+-0x8] ;  /* 0xfffff804021d7981 */ /* 0x000f28000c1e1900 */
[----:B------:R-:W5:Y:S01]  /*0270*/  LDG.E R28, desc[UR4][R2.64+-0x4] ;  /* 0xfffffc04021c7981 */ /* 0x000f62000c1e1900 */
[----:B0-----:R-:W-:-:S05]  /*0280*/  IMAD.WIDE R14, R18, 0x4, R14 ;  /* 0x00000004120e7825 */ /* 0x001fca00078e020e */
[----:B------:R0:W2:Y:S01]  /*0290*/  LDG.E R26, desc[UR4][R14.64] ;  /* 0x000000040e1a7981 */ /* 0x0000a2000c1e1900 */
[----:B------:R-:W-:-:S04]  /*02a0*/  IMAD.WIDE R12, R17, 0x4, R14 ;  /* 0x00000004110c7825 */ /* 0x000fc800078e020e */
[C---:B------:R-:W-:Y:S02]  /*02b0*/  IMAD.WIDE R4, R17.reuse, 0x4, R12 ;  /* 0x0000000411047825 */ /* 0x040fe400078e020c */
[----:B------:R-:W3:Y:S02]  /*02c0*/  LDG.E R12, desc[UR4][R12.64] ;  /* 0x000000040c0c7981 */ /* 0x000ee4000c1e1900 */
[C---:B------:R-:W-:Y:S02]  /*02d0*/  IMAD.WIDE R8, R17.reuse, 0x4, R4 ;  /* 0x0000000411087825 */ /* 0x040fe400078e0204 */
[----:B------:R-:W4:Y:S02]  /*02e0*/  LDG.E R4, desc[UR4][R4.64] ;  /* 0x0000000404047981 */ /* 0x000f24000c1e1900 */
[C---:B------:R-:W-:Y:S02]  /*02f0*/  IMAD.WIDE R6, R17.reuse, 0x4, R8 ;  /* 0x0000000411067825 */ /* 0x040fe400078e0208 */
[----:B------:R-:W5:Y:S02]  /*0300*/  LDG.E R8, desc[UR4][R8.64] ;  /* 0x0000000408087981 */ /* 0x000f64000c1e1900 */
[----:B------:R-:W-:-:S02]  /*0310*/  IMAD.WIDE R10, R17, 0x4, R6 ;  /* 0x00000004110a7825 */ /* 0x000fc400078e0206 */
[----:B------:R-:W5:Y:S04]  /*0320*/  LDG.E R5, desc[UR4][R2.64] ;  /* 0x0000000402057981 */ /* 0x000f68000c1e1900 */
[----:B------:R-:W5:Y:S01]  /*0330*/  LDG.E R6, desc[UR4][R6.64] ;  /* 0x0000000406067981 */ /* 0x000f62000c1e1900 */
[----:B0-----:R-:W-:-:S03]  /*0340*/  IMAD.WIDE R14, R17, 0x4, R10 ;  /* 0x00000004110e7825 */ /* 0x001fc600078e020a */
[----:B------:R-:W5:Y:S04]  /*0350*/  LDG.E R10, desc[UR4][R10.64] ;  /* 0x000000040a0a7981 */ /* 0x000f68000c1e1900 */
[----:B------:R-:W5:Y:S04]  /*0360*/  LDG.E R13, desc[UR4][R14.64] ;  /* 0x000000040e0d7981 */ /* 0x000f68000c1e1900 */
[----:B------:R-:W5:Y:S04]  /*0370*/  LDG.E R7, desc[UR4][R2.64+0x4] ;  /* 0x0000040402077981 */ /* 0x000f68000c1e1900 */
[----:B------:R-:W5:Y:S01]  /*0380*/  LDG.E R9, desc[UR4][R2.64+0xc] ;  /* 0x00000c0402097981 */ /* 0x000f62000c1e1900 */
[----:B--2---:R-:W-:-:S02]  /*0390*/  IMAD R26, R25, R26, R24 ;  /* 0x0000001a191a7224 */ /* 0x004fc400078e0218 */
[----:B------:R-:W-:Y:S02]  /*03a0*/  IMAD.WIDE R24, R17, 0x4, R14 ;  /* 0x0000000411187825 */ /* 0x000fe400078e020e */
[----:B------:R0:W2:Y:S04]  /*03b0*/  LDG.E R14, desc[UR4][R2.64+0x8] ;  /* 0x00000804020e7981 */ /* 0x0000a8000c1e1900 */
[----:B------:R-:W2:Y:S01]  /*03c0*/  LDG.E R24, desc[UR4][R24.64] ;  /* 0x0000000418187981 */ /* 0x000ea2000c1e1900 */
[----:B---3--:R-:W-:Y:S01]  /*03d0*/  IMAD R12, R23, R12, R26 ;  /* 0x0000000c170c7224 */ /* 0x008fe200078e021a */
[----:B------:R-:W-:-:S03]  /*03e0*/  IADD3 R22, PT, PT, R22, 0x8, RZ ;  /* 0x0000000816167810 */ /* 0x000fc60007ffe0ff */
[----:B----4-:R-:W-:Y:S01]  /*03f0*/  IMAD R29, R29, R4, R12 ;  /* 0x000000041d1d7224 */ /* 0x010fe200078e020c */
[----:B------:R-:W-:-:S03]  /*0400*/  ISETP.NE.AND P1, PT, R22, RZ, PT ;  /* 0x000000ff1600720c */ /* 0x000fc60003f25270 */
[----:B-----5:R-:W-:Y:S01]  /*0410*/  IMAD R8, R28, R8, R29 ;  /* 0x000000081c087224 */ /* 0x020fe200078e021d */
[----:B------:R-:W-:-:S03]  /*0420*/  IADD3 R4, P2, PT, R2, 0x20, RZ ;  /* 0x0000002002047810 */ /* 0x000fc60007f5e0ff */
[----:B------:R-:W-:Y:S01]  /*0430*/  IMAD R5, R5, R6, R8 ;  /* 0x0000000605057224 */ /* 0x000fe200078e0208 */
[----:B0-----:R-:W-:Y:S02]  /*0440*/  IADD3.X R3, PT, PT, RZ, R3, RZ, P2, !PT ;  /* 0x00000003ff037210 */ /* 0x001fe400017fe4ff */
[----:B------:R-:W-:Y:S01]  /*0450*/  LEA R18, R17, R18, 0x3 ;  /* 0x0000001211127211 */ /* 0x000fe200078e18ff */
[----:B------:R-:W-:-:S04]  /*0460*/  IMAD R5, R7, R10, R5 ;  /* 0x0000000a07057224 */ /* 0x000fc800078e0205 */
[----:B--2---:R-:W-:-:S04]  /*0470*/  IMAD R5, R14, R13, R5 ;  /* 0x0000000d0e057224 */ /* 0x004fc800078e0205 */
[----:B------:R-:W-:Y:S01]  /*0480*/  IMAD R24, R9, R24, R5 ;  /* 0x0000001809187224 */ /* 0x000fe200078e0205 */
[----:B------:R-:W-:Y:S06]  /*0490*/  @P1 BRA `(.L_x_12) ;  /* 0xfffffffc00601947 */ /* 0x000fec000383ffff */
.L_x_11:
[----:B------:R-:W-:Y:S05]  /*04a0*/  @!P0 BRA `(.L_x_10) ;  /* 0x0000000000fc8947 */ /* 0x000fea0003800000 */
[----:B------:R-:W-:Y:S02]  /*04b0*/  ISETP.GE.U32.AND P1, PT, R27, 0x4, PT ;  /* 0x000000041b00780c */ /* 0x000fe40003f26070 */
[----:B------:R-:W-:-:S04]  /*04c0*/  LOP3.LUT R14, R19, 0x3, RZ, 0xc0, !PT ;  /* 0x00000003130e7812 */ /* 0x000fc800078ec0ff */
[----:B------:R-:W-:-:S07]  /*04d0*/  ISETP.NE.AND P0, PT, R14, RZ, PT ;  /* 0x000000ff0e00720c */ /* 0x000fce0003f05270 */
[----:B------:R-:W-:Y:S06]  /*04e0*/  @!P1 BRA `(.L_x_13) ;  /* 0x00000000006c9947 */ /* 0x000fec0003800000 */
[----:B------:R-:W0:Y:S01]  /*04f0*/  LDC.64 R4, c[0x0][0x388] ;  /* 0x0000e200ff047b82 */ /* 0x000e220000000a00 */
[----:B------:R-:W1:Y:S01]  /*0500*/  LDCU.64 UR6, c[0x0][0x380] ;  /* 0x00007000ff0677ac */ /* 0x000e620008000a00 */
[----:B------:R-:W-:Y:S01]  /*0510*/  IMAD R7, R21, R17, R0 ;  /* 0x0000001115077224 */ /* 0x000fe200078e0200 */
[CC--:B------:R-:W-:Y:S02]  /*0520*/  IADD3 R3, PT, PT, R20.reuse, R21.reuse, RZ ;  /* 0x0000001514037210 */ /* 0x0c0fe40007ffe0ff */
[----:B------:R-:W-:-:S03]  /*0530*/  IADD3 R8, P1, PT, R20, R21, RZ ;  /* 0x0000001514087210 */ /* 0x000fc60007f3e0ff */
[----:B------:R-:W2:Y:S01]  /*0540*/  LDC.64 R12, c[0x0][0x380] ;  /* 0x0000e000ff0c7b82 */ /* 0x000ea20000000a00 */
[----:B0-----:R-:W-:-:S04]  /*0550*/  IMAD.WIDE R4, R7, 0x4, R4 ;  /* 0x0000000407047825 */ /* 0x001fc800078e0204 */
[----:B------:R-:W-:Y:S02]  /*0560*/  IMAD.WIDE R6, R17, 0x4, R4 ;  /* 0x0000000411067825 */ /* 0x000fe400078e0204 */
[----:B------:R-:W3:Y:S02]  /*0570*/  LDG.E R4, desc[UR4][R4.64] ;  /* 0x0000000404047981 */ /* 0x000ee4000c1e1900 */
[----:B--2---:R-:W-:Y:S01]  /*0580*/  IMAD.WIDE.U32 R12, R3, 0x4, R12 ;  /* 0x00000004030c7825 */ /* 0x004fe200078e000c */
[----:B------:R-:W-:Y:S02]  /*0590*/  IADD3.X R3, PT, PT, RZ, RZ, RZ, P1, !PT ;  /* 0x000000ffff037210 */ /* 0x000fe40000ffe4ff */
[----:B-1----:R-:W-:-:S03]  /*05a0*/  LEA R2, P1, R8, UR6, 0x2 ;  /* 0x0000000608027c11 */ /* 0x002fc6000f8210ff */
[----:B------:R-:W3:Y:S01]  /*05b0*/  LDG.E R13, desc[UR4][R12.64] ;  /* 0x000000040c0d7981 */ /* 0x000ee2000c1e1900 */
[----:B------:R-:W-:Y:S01]  /*05c0*/  LEA.HI.X R3, R8, UR7, R3, 0x2, P1 ;  /* 0x0000000708037c11 */ /* 0x000fe200088f1403 */
[C---:B------:R-:W-:Y:S02]  /*05d0*/  IMAD.WIDE R8, R17.reuse, 0x4, R6 ;  /* 0x0000000411087825 */ /* 0x040fe400078e0206 */
[----:B------:R-:W2:Y:S04]  /*05e0*/  LDG.E R6, desc[UR4][R6.64] ;  /* 0x0000000406067981 */ /* 0x000ea8000c1e1900 */
[----:B------:R-:W2:Y:S01]  /*05f0*/  LDG.E R15, desc[UR4][R2.64+0x4] ;  /* 0x00000404020f7981 */ /* 0x000ea2000c1e1900 */
[----:B------:R-:W-:-:S03]  /*0600*/  IMAD.WIDE R10, R17, 0x4, R8 ;  /* 0x00000004110a7825 */ /* 0x000fc600078e0208 */
[----:B------:R-:W4:Y:S04]  /*0610*/  LDG.E R22, desc[UR4][R8.64] ;  /* 0x0000000408167981 */ /* 0x000f28000c1e1900 */
[----:B------:R-:W4:Y:S04]  /*0620*/  LDG.E R18, desc[UR4][R2.64+0x8] ;  /* 0x0000080402127981 */ /* 0x000f28000c1e1900 */
[----:B------:R-:W5:Y:S04]  /*0630*/  LDG.E R26, desc[UR4][R2.64+0xc] ;  /* 0x00000c04021a7981 */ /* 0x000f68000c1e1900 */
[----:B------:R-:W5:Y:S01]  /*0640*/  LDG.E R10, desc[UR4][R10.64] ;  /* 0x000000040a0a7981 */ /* 0x000f62000c1e1900 */
[----:B------:R-:W-:Y:S01]  /*0650*/  IADD3 R21, PT, PT, R21, 0x4, RZ ;  /* 0x0000000415157810 */ /* 0x000fe20007ffe0ff */
[----:B---3--:R-:W-:-:S04]  /*0660*/  IMAD R24, R13, R4, R24 ;  /* 0x000000040d187224 */ /* 0x008fc800078e0218 */
[----:B--2---:R-:W-:-:S04]  /*0670*/  IMAD R15, R15, R6, R24 ;  /* 0x000000060f0f7224 */ /* 0x004fc800078e0218 */
[----:B----4-:R-:W-:-:S04]  /*0680*/  IMAD R15, R18, R22, R15 ;  /* 0x00000016120f7224 */ /* 0x010fc800078e020f */
[----:B-----5:R-:W-:-:S07]  /*0690*/  IMAD R24, R26, R10, R15 ;  /* 0x0000000a1a187224 */ /* 0x020fce00078e020f */
.L_x_13:
[----:B------:R-:W-:Y:S05]  /*06a0*/  @!P0 BRA `(.L_x_10) ;  /* 0x00000000007c8947 */ /* 0x000fea0003800000 */
[----:B------:R-:W-:Y:S01]  /*06b0*/  ISETP.NE.AND P1, PT, R14, 0x1, PT ;  /* 0x000000010e00780c */ /* 0x000fe20003f25270 */
[----:B------:R-:W0:Y:S01]  /*06c0*/  LDC.64 R10, c[0x0][0x380] ;  /* 0x0000e000ff0a7b82 */ /* 0x000e220000000a00 */
[----:B------:R-:W-:-:S04]  /*06d0*/  LOP3.LUT R19, R19, 0x1, RZ, 0xc0, !PT ;  /* 0x0000000113137812 */ /* 0x000fc800078ec0ff */
[----:B------:R-:W-:-:S03]  /*06e0*/  ISETP.NE.U32.AND P0, PT, R19, 0x1, PT ;  /* 0x000000011300780c */ /* 0x000fc60003f05070 */
[----:B------:R-:W1:Y:S04]  /*06f0*/  LDC.64 R8, c[0x0][0x388] ;  /* 0x0000e200ff087b82 */ /* 0x000e680000000a00 */
[CC--:B------:R-:W-:Y:S02]  /*0700*/  @P1 IADD3 R13, PT, PT, R20.reuse, R21.reuse, RZ ;  /* 0x00000015140d1210 */ /* 0x0c0fe40007ffe0ff */
[----:B------:R-:W-:Y:S02]  /*0710*/  @P1 IADD3 R12, P2, PT, R20, R21, RZ ;  /* 0x00000015140c1210 */ /* 0x000fe40007f5e0ff */
[----:B------:R-:W2:Y:S02]  /*0720*/  @P1 LDC.64 R2, c[0x0][0x380] ;  /* 0x0000e000ff021b82 */ /* 0x000ea40000000a00 */
[----:B------:R-:W-:-:S06]  /*0730*/  @P1 IADD3.X R14, PT, PT, RZ, RZ, RZ, P2, !PT ;  /* 0x000000ffff0e1210 */ /* 0x000fcc00017fe4ff */
[----:B------:R-:W3:Y:S01]  /*0740*/  LDC.64 R4, c[0x0][0x380] ;  /* 0x0000e000ff047b82 */ /* 0x000ee20000000a00 */
[----:B0-----:R-:W-:-:S04]  /*0750*/  @P1 IMAD.WIDE.U32 R10, R13, 0x4, R10 ;  /* 0x000000040d0a1825 */ /* 0x001fc800078e000a */
[C---:B------:R-:W-:Y:S01]  /*0760*/  @P1 IMAD R13, R21.reuse, R17, R0 ;  /* 0x00000011150d1224 */ /* 0x040fe200078e0200 */
[----:B------:R-:W-:Y:S01]  /*0770*/  @P1 IADD3 R21, PT, PT, R21, 0x2, RZ ;  /* 0x0000000215151810 */ /* 0x000fe20007ffe0ff */
[----:B------:R-:W4:Y:S01]  /*0780*/  @P1 LDG.E R11, desc[UR4][R10.64] ;  /* 0x000000040a0b1981 */ /* 0x000f22000c1e1900 */
[----:B------:R-:W0:Y:S01]  /*0790*/  LDC.64 R6, c[0x0][0x388] ;  /* 0x0000e200ff067b82 */ /* 0x000e220000000a00 */
[----:B-1----:R-:W-:Y:S01]  /*07a0*/  @P1 IMAD.WIDE R8, R13, 0x4, R8 ;  /* 0x000000040d081825 */ /* 0x002fe200078e0208 */
[----:B------:R-:W-:Y:S02]  /*07b0*/  @!P0 IADD3 R15, PT, PT, R20, R21, RZ ;  /* 0x00000015140f8210 */ /* 0x000fe40007ffe0ff */
[----:B--2---:R-:W-:Y:S01]  /*07c0*/  @P1 LEA R2, P2, R12, R2, 0x2 ;  /* 0x000000020c021211 */ /* 0x004fe200078410ff */
[----:B------:R-:W-:-:S03]  /*07d0*/  @!P0 IMAD R21, R21, R17, R0 ;  /* 0x0000001115158224 */ /* 0x000fc600078e0200 */
[----:B------:R-:W-:Y:S01]  /*07e0*/  @P1 LEA.HI.X R3, R12, R3, R14, 0x2, P2 ;  /* 0x000000030c031211 */ /* 0x000fe200010f140e */
[----:B------:R-:W-:Y:S01]  /*07f0*/  @P1 IMAD.WIDE R12, R17, 0x4, R8 ;  /* 0x00000004110c1825 */ /* 0x000fe200078e0208 */
[----:B------:R-:W4:Y:S03]  /*0800*/  @P1 LDG.E R14, desc[UR4][R8.64] ;  /* 0x00000004080e1981 */ /* 0x000f26000c1e1900 */
[----:B---3--:R-:W-:Y:S01]  /*0810*/  @!P0 IMAD.WIDE.U32 R4, R15, 0x4, R4 ;  /* 0x000000040f048825 */ /* 0x008fe200078e0004 */
[----:B------:R-:W2:Y:S04]  /*0820*/  @P1 LDG.E R2, desc[UR4][R2.64+0x4] ;  /* 0x0000040402021981 */ /* 0x000ea8000c1e1900 */
[----:B------:R-:W2:Y:S01]  /*0830*/  @P1 LDG.E R12, desc[UR4][R12.64] ;  /* 0x000000040c0c1981 */ /* 0x000ea2000c1e1900 */
[----:B0-----:R-:W-:-:S03]  /*0840*/  @!P0 IMAD.WIDE R6, R21, 0x4, R6 ;  /* 0x0000000415068825 */ /* 0x001fc600078e0206 */
[----:B------:R-:W3:Y:S04]  /*0850*/  @!P0 LDG.E R5, desc[UR4][R4.64] ;  /* 0x0000000404058981 */ /* 0x000ee8000c1e1900 */
[----:B------:R-:W3:Y:S01]  /*0860*/  @!P0 LDG.E R6, desc[UR4][R6.64] ;  /* 0x0000000406068981 */ /* 0x000ee2000c1e1900 */
[----:B----4-:R-:W-:-:S04]  /*0870*/  @P1 IMAD R11, R11, R14, R24 ;  /* 0x0000000e0b0b1224 */ /* 0x010fc800078e0218 */
[----:B--2---:R-:W-:-:S04]  /*0880*/  @P1 IMAD R24, R2, R12, R11 ;  /* 0x0000000c02181224 */ /* 0x004fc800078e020b */
[----:B---3--:R-:W-:-:S07]  /*0890*/  @!P0 IMAD R24, R5, R6, R24 ;  /* 0x0000000605188224 */ /* 0x008fce00078e0218 */
.L_x_10:
[----:B------:R-:W0:Y:S01]  /*08a0*/  LDC.64 R2, c[0x0][0x390] ;  /* 0x0000e400ff027b82 */ /* 0x000e220000000a00 */
[----:B------:R-:W-:-:S04]  /*08b0*/  IMAD R17, R16, R17, R0 ;  /* 0x0000001110117224 */ /* 0x000fc800078e0200 */
[----:B0-----:R-:W-:-:S05]  /*08c0*/  IMAD.WIDE R2, R17, 0x4, R2 ;  /* 0x0000000411027825 */ /* 0x001fca00078e0202 */
[----:B------:R-:W-:Y:S01]  /*08d0*/  STG.E desc[UR4][R2.64], R24 ;  /* 0x0000001802007986 */ /* 0x000fe2000c101904 */
[----:B------:R-:W-:Y:S05]  /*08e0*/  EXIT ;  /* 0x000000000000794d */ /* 0x000fea0003800000 */
.L_x_14:
        /* <DEDUP_REMOVED lines=9> */
.L_x_17:


//--------------------- .nv.shared._Z26sh_matrixMultiplicationGPUPiS_S_iii --------------------------
	.section	.nv.shared._Z26sh_matrixMultiplicationGPUPiS_S_iii,"aw",@nobits
	.sectionflags	@""
	.align	4
.nv.shared._Z26sh_matrixMultiplicationGPUPiS_S_iii:
	.zero		3072


//--------------------- .nv.shared.reserved.0     --------------------------
	.section	.nv.shared.reserved.0,"aw",@nobits
	.weak		__nv_reservedSMEM_offset_0_alias
	.size		__nv_reservedSMEM_offset_0_alias, 0, 64
	.other		__nv_reservedSMEM_offset_0_alias,@"STO_CUDA_RESERVED_SHARED STV_DEFAULT"
__nv_reservedSMEM_offset_0_alias:
	.zero		0
	.zero		64


//--------------------- .nv.constant0._Z26sh_matrixMultiplicationGPUPiS_S_iii --------------------------
	.section	.nv.constant0._Z26sh_matrixMultiplicationGPUPiS_S_iii,"a",@progbits
	.sectionflags	@""
	.align	4
.nv.constant0._Z26sh_matrixMultiplicationGPUPiS_S_iii:
	.zero		932


//--------------------- .nv.constant0._Z26tr_matrixMultiplicationGPUPiS_S_iii --------------------------
	.section	.nv.constant0._Z26tr_matrixMultiplicationGPUPiS_S_iii,"a",@progbits
	.sectionflags	@""
	.align	4
.nv.constant0._Z26tr_matrixMultiplicationGPUPiS_S_iii:
	.zero		932


//--------------------- .nv.constant0._Z23matrixMultiplicationGPUPiS_S_iii --------------------------
	.section	.nv.constant0._Z23matrixMultiplicationGPUPiS_S_iii,"a",@progbits
	.sectionflags	@""
	.align	4
.nv.constant0._Z23matrixMultiplicationGPUPiS_S_iii:
	.zero		932


//--------------------- SYMBOLS --------------------------

	.type		.nv.reservedSmem.offset0,@object
	.size		.nv.reservedSmem.offset0,0x4
	.type		.nv.reservedSmem.cap,@object
	.size		.nv.reservedSmem.cap,0x4
